//
// Generated by NVIDIA NVVM Compiler
//
// Compiler Build ID: CL-36424714
// Cuda compilation tools, release 13.0, V13.0.88
// Based on NVVM 20.0.0
//

.version 9.0
.target sm_100
.address_size 64

	// .globl	_Z14softmax_onlinePfS_ii
// _ZZ14softmax_onlinePfS_iiE13final_max_val has been demoted
// _ZZ14softmax_onlinePfS_iiE13final_sum_val has been demoted
// _ZZ18blockreduce_onlineILi256EEvRfS0_E5s_max has been demoted
// _ZZ18blockreduce_onlineILi256EEvRfS0_E5s_sum has been demoted

.visible .entry _Z14softmax_onlinePfS_ii(
	.param .u64 .ptr .align 1 _Z14softmax_onlinePfS_ii_param_0,
	.param .u64 .ptr .align 1 _Z14softmax_onlinePfS_ii_param_1,
	.param .u32 _Z14softmax_onlinePfS_ii_param_2,
	.param .u32 _Z14softmax_onlinePfS_ii_param_3
)
{
	.reg .pred 	%p<48>;
	.reg .b32 	%r<181>;
	.reg .b32 	%f<751>;
	.reg .b64 	%rd<30>;
	// demoted variable
	.shared .align 4 .f32 _ZZ14softmax_onlinePfS_iiE13final_max_val;
	// demoted variable
	.shared .align 4 .f32 _ZZ14softmax_onlinePfS_iiE13final_sum_val;
	// demoted variable
	.shared .align 4 .b8 _ZZ18blockreduce_onlineILi256EEvRfS0_E5s_max[32];
	// demoted variable
	.shared .align 4 .b8 _ZZ18blockreduce_onlineILi256EEvRfS0_E5s_sum[32];
	ld.param.u64 	%rd6, [_Z14softmax_onlinePfS_ii_param_0];
	ld.param.u64 	%rd7, [_Z14softmax_onlinePfS_ii_param_1];
	ld.param.u32 	%r15, [_Z14softmax_onlinePfS_ii_param_3];
	cvta.to.global.u64 	%rd1, %rd7;
	cvta.to.global.u64 	%rd8, %rd6;
	mov.u32 	%r1, %tid.x;
	mov.u32 	%r16, %ctaid.x;
	mul.lo.s32 	%r17, %r15, %r16;
	cvt.s64.s32 	%rd2, %r17;
	mul.wide.s32 	%rd9, %r17, 4;
	add.s64 	%rd3, %rd8, %rd9;
	mov.u32 	%r18, %ntid.x;
	shl.b32 	%r2, %r18, 2;
	shl.b32 	%r180, %r1, 2;
	setp.ge.s32 	%p1, %r180, %r15;
	cvt.u64.u32 	%rd4, %r180;
	mul.wide.u32 	%rd10, %r180, 4;
	add.s64 	%rd5, %rd3, %rd10;
	mov.f32 	%f724, 0fFF800000;
	mov.f32 	%f723, 0f00000000;
	@%p1 bra 	$L__BB0_11;
	add.s32 	%r4, %r180, %r2;
	max.u32 	%r19, %r15, %r4;
	setp.lt.u32 	%p2, %r4, %r15;
	selp.u32 	%r20, 1, 0, %p2;
	add.s32 	%r21, %r4, %r20;
	sub.s32 	%r22, %r19, %r21;
	div.u32 	%r23, %r22, %r2;
	add.s32 	%r5, %r23, %r20;
	and.b32  	%r24, %r5, 1;
	setp.eq.b32 	%p3, %r24, 1;
	mov.f32 	%f723, 0f00000000;
	mov.f32 	%f724, 0fFF800000;
	mov.u32 	%r178, %r180;
	@%p3 bra 	$L__BB0_5;
	ld.global.v4.f32 	{%f1, %f2, %f3, %f4}, [%rd5];
	max.f32 	%f109, %f1, %f2;
	max.f32 	%f110, %f3, %f4;
	max.f32 	%f5, %f109, %f110;
	setp.equ.f32 	%p4, %f5, 0fFF800000;
	mov.f32 	%f724, 0fFF800000;
	mov.f32 	%f715, 0f00000000;
	@%p4 bra 	$L__BB0_4;
	mov.f32 	%f111, 0fFF800000;
	sub.f32 	%f112, %f111, %f5;
	fma.rn.f32 	%f113, %f112, 0f3BBB989D, 0f3F000000;
	cvt.sat.f32.f32 	%f114, %f113;
	mov.f32 	%f115, 0f4B400001;
	mov.f32 	%f116, 0f437C0000;
	fma.rm.f32 	%f117, %f114, %f116, %f115;
	add.f32 	%f118, %f117, 0fCB40007F;
	neg.f32 	%f119, %f118;
	fma.rn.f32 	%f120, %f112, 0f3FB8AA3B, %f119;
	fma.rn.f32 	%f121, %f112, 0f32A57060, %f120;
	mov.b32 	%r25, %f117;
	shl.b32 	%r26, %r25, 23;
	mov.b32 	%f122, %r26;
	ex2.approx.ftz.f32 	%f123, %f121;
	mul.f32 	%f124, %f123, %f122;
	mul.f32 	%f715, %f124, 0f00000000;
	mov.f32 	%f724, %f5;
$L__BB0_4:
	sub.f32 	%f125, %f1, %f724;
	fma.rn.f32 	%f126, %f125, 0f3BBB989D, 0f3F000000;
	cvt.sat.f32.f32 	%f127, %f126;
	mov.f32 	%f128, 0f4B400001;
	mov.f32 	%f129, 0f437C0000;
	fma.rm.f32 	%f130, %f127, %f129, %f128;
	add.f32 	%f131, %f130, 0fCB40007F;
	neg.f32 	%f132, %f131;
	fma.rn.f32 	%f133, %f125, 0f3FB8AA3B, %f132;
	fma.rn.f32 	%f134, %f125, 0f32A57060, %f133;
	mov.b32 	%r27, %f130;
	shl.b32 	%r28, %r27, 23;
	mov.b32 	%f135, %r28;
	ex2.approx.ftz.f32 	%f136, %f134;
	sub.f32 	%f137, %f2, %f724;
	fma.rn.f32 	%f138, %f137, 0f3BBB989D, 0f3F000000;
	cvt.sat.f32.f32 	%f139, %f138;
	fma.rm.f32 	%f140, %f139, %f129, %f128;
	add.f32 	%f141, %f140, 0fCB40007F;
	neg.f32 	%f142, %f141;
	fma.rn.f32 	%f143, %f137, 0f3FB8AA3B, %f142;
	fma.rn.f32 	%f144, %f137, 0f32A57060, %f143;
	mov.b32 	%r29, %f140;
	shl.b32 	%r30, %r29, 23;
	mov.b32 	%f145, %r30;
	ex2.approx.ftz.f32 	%f146, %f144;
	mul.f32 	%f147, %f146, %f145;
	fma.rn.f32 	%f148, %f136, %f135, %f147;
	sub.f32 	%f149, %f3, %f724;
	fma.rn.f32 	%f150, %f149, 0f3BBB989D, 0f3F000000;
	cvt.sat.f32.f32 	%f151, %f150;
	fma.rm.f32 	%f152, %f151, %f129, %f128;
	add.f32 	%f153, %f152, 0fCB40007F;
	neg.f32 	%f154, %f153;
	fma.rn.f32 	%f155, %f149, 0f3FB8AA3B, %f154;
	fma.rn.f32 	%f156, %f149, 0f32A57060, %f155;
	mov.b32 	%r31, %f152;
	shl.b32 	%r32, %r31, 23;
	mov.b32 	%f157, %r32;
	ex2.approx.ftz.f32 	%f158, %f156;
	fma.rn.f32 	%f159, %f158, %f157, %f148;
	sub.f32 	%f160, %f4, %f724;
	fma.rn.f32 	%f161, %f160, 0f3BBB989D, 0f3F000000;
	cvt.sat.f32.f32 	%f162, %f161;
	fma.rm.f32 	%f163, %f162, %f129, %f128;
	add.f32 	%f164, %f163, 0fCB40007F;
	neg.f32 	%f165, %f164;
	fma.rn.f32 	%f166, %f160, 0f3FB8AA3B, %f165;
	fma.rn.f32 	%f167, %f160, 0f32A57060, %f166;
	mov.b32 	%r33, %f163;
	shl.b32 	%r34, %r33, 23;
	mov.b32 	%f168, %r34;
	ex2.approx.ftz.f32 	%f169, %f167;
	fma.rn.f32 	%f170, %f169, %f168, %f159;
	add.f32 	%f723, %f715, %f170;
	mov.u32 	%r178, %r4;
$L__BB0_5:
	setp.eq.s32 	%p5, %r5, 0;
	@%p5 bra 	$L__BB0_11;
$L__BB0_6:
	mul.wide.u32 	%rd11, %r178, 4;
	add.s64 	%rd12, %rd3, %rd11;
	ld.global.v4.f32 	{%f16, %f17, %f18, %f19}, [%rd12];
	max.f32 	%f171, %f16, %f17;
	max.f32 	%f172, %f18, %f19;
	max.f32 	%f20, %f171, %f172;
	setp.leu.f32 	%p6, %f20, %f724;
	@%p6 bra 	$L__BB0_8;
	sub.f32 	%f173, %f724, %f20;
	fma.rn.f32 	%f174, %f173, 0f3BBB989D, 0f3F000000;
	cvt.sat.f32.f32 	%f175, %f174;
	mov.f32 	%f176, 0f4B400001;
	mov.f32 	%f177, 0f437C0000;
	fma.rm.f32 	%f178, %f175, %f177, %f176;
	add.f32 	%f179, %f178, 0fCB40007F;
	neg.f32 	%f180, %f179;
	fma.rn.f32 	%f181, %f173, 0f3FB8AA3B, %f180;
	fma.rn.f32 	%f182, %f173, 0f32A57060, %f181;
	mov.b32 	%r35, %f178;
	shl.b32 	%r36, %r35, 23;
	mov.b32 	%f183, %r36;
	ex2.approx.ftz.f32 	%f184, %f182;
	mul.f32 	%f185, %f184, %f183;
	mul.f32 	%f723, %f723, %f185;
	mov.f32 	%f724, %f20;
$L__BB0_8:
	sub.f32 	%f186, %f16, %f724;
	fma.rn.f32 	%f187, %f186, 0f3BBB989D, 0f3F000000;
	cvt.sat.f32.f32 	%f188, %f187;
	mov.f32 	%f189, 0f4B400001;
	mov.f32 	%f190, 0f437C0000;
	fma.rm.f32 	%f191, %f188, %f190, %f189;
	add.f32 	%f192, %f191, 0fCB40007F;
	neg.f32 	%f193, %f192;
	fma.rn.f32 	%f194, %f186, 0f3FB8AA3B, %f193;
	fma.rn.f32 	%f195, %f186, 0f32A57060, %f194;
	mov.b32 	%r37, %f191;
	shl.b32 	%r38, %r37, 23;
	mov.b32 	%f196, %r38;
	ex2.approx.ftz.f32 	%f197, %f195;
	sub.f32 	%f198, %f17, %f724;
	fma.rn.f32 	%f199, %f198, 0f3BBB989D, 0f3F000000;
	cvt.sat.f32.f32 	%f200, %f199;
	fma.rm.f32 	%f201, %f200, %f190, %f189;
	add.f32 	%f202, %f201, 0fCB40007F;
	neg.f32 	%f203, %f202;
	fma.rn.f32 	%f204, %f198, 0f3FB8AA3B, %f203;
	fma.rn.f32 	%f205, %f198, 0f32A57060, %f204;
	mov.b32 	%r39, %f201;
	shl.b32 	%r40, %r39, 23;
	mov.b32 	%f206, %r40;
	ex2.approx.ftz.f32 	%f207, %f205;
	mul.f32 	%f208, %f207, %f206;
	fma.rn.f32 	%f209, %f197, %f196, %f208;
	sub.f32 	%f210, %f18, %f724;
	fma.rn.f32 	%f211, %f210, 0f3BBB989D, 0f3F000000;
	cvt.sat.f32.f32 	%f212, %f211;
	fma.rm.f32 	%f213, %f212, %f190, %f189;
	add.f32 	%f214, %f213, 0fCB40007F;
	neg.f32 	%f215, %f214;
	fma.rn.f32 	%f216, %f210, 0f3FB8AA3B, %f215;
	fma.rn.f32 	%f217, %f210, 0f32A57060, %f216;
	mov.b32 	%r41, %f213;
	shl.b32 	%r42, %r41, 23;
	mov.b32 	%f218, %r42;
	ex2.approx.ftz.f32 	%f219, %f217;
	fma.rn.f32 	%f220, %f219, %f218, %f209;
	sub.f32 	%f221, %f19, %f724;
	fma.rn.f32 	%f222, %f221, 0f3BBB989D, 0f3F000000;
	cvt.sat.f32.f32 	%f223, %f222;
	fma.rm.f32 	%f224, %f223, %f190, %f189;
	add.f32 	%f225, %f224, 0fCB40007F;
	neg.f32 	%f226, %f225;
	fma.rn.f32 	%f227, %f221, 0f3FB8AA3B, %f226;
	fma.rn.f32 	%f228, %f221, 0f32A57060, %f227;
	mov.b32 	%r43, %f224;
	shl.b32 	%r44, %r43, 23;
	mov.b32 	%f229, %r44;
	ex2.approx.ftz.f32 	%f230, %f228;
	fma.rn.f32 	%f231, %f230, %f229, %f220;
	add.f32 	%f725, %f723, %f231;
	add.s32 	%r8, %r178, %r2;
	mul.wide.u32 	%rd13, %r8, 4;
	add.s64 	%rd14, %rd3, %rd13;
	ld.global.v4.f32 	{%f25, %f26, %f27, %f28}, [%rd14];
	max.f32 	%f232, %f25, %f26;
	max.f32 	%f233, %f27, %f28;
	max.f32 	%f29, %f232, %f233;
	setp.leu.f32 	%p7, %f29, %f724;
	@%p7 bra 	$L__BB0_10;
	sub.f32 	%f234, %f724, %f29;
	fma.rn.f32 	%f235, %f234, 0f3BBB989D, 0f3F000000;
	cvt.sat.f32.f32 	%f236, %f235;
	mov.f32 	%f237, 0f4B400001;
	mov.f32 	%f238, 0f437C0000;
	fma.rm.f32 	%f239, %f236, %f238, %f237;
	add.f32 	%f240, %f239, 0fCB40007F;
	neg.f32 	%f241, %f240;
	fma.rn.f32 	%f242, %f234, 0f3FB8AA3B, %f241;
	fma.rn.f32 	%f243, %f234, 0f32A57060, %f242;
	mov.b32 	%r45, %f239;
	shl.b32 	%r46, %r45, 23;
	mov.b32 	%f244, %r46;
	ex2.approx.ftz.f32 	%f245, %f243;
	mul.f32 	%f246, %f245, %f244;
	mul.f32 	%f725, %f725, %f246;
	mov.f32 	%f724, %f29;
$L__BB0_10:
	sub.f32 	%f247, %f25, %f724;
	fma.rn.f32 	%f248, %f247, 0f3BBB989D, 0f3F000000;
	cvt.sat.f32.f32 	%f249, %f248;
	mov.f32 	%f250, 0f4B400001;
	mov.f32 	%f251, 0f437C0000;
	fma.rm.f32 	%f252, %f249, %f251, %f250;
	add.f32 	%f253, %f252, 0fCB40007F;
	neg.f32 	%f254, %f253;
	fma.rn.f32 	%f255, %f247, 0f3FB8AA3B, %f254;
	fma.rn.f32 	%f256, %f247, 0f32A57060, %f255;
	mov.b32 	%r47, %f252;
	shl.b32 	%r48, %r47, 23;
	mov.b32 	%f257, %r48;
	ex2.approx.ftz.f32 	%f258, %f256;
	sub.f32 	%f259, %f26, %f724;
	fma.rn.f32 	%f260, %f259, 0f3BBB989D, 0f3F000000;
	cvt.sat.f32.f32 	%f261, %f260;
	fma.rm.f32 	%f262, %f261, %f251, %f250;
	add.f32 	%f263, %f262, 0fCB40007F;
	neg.f32 	%f264, %f263;
	fma.rn.f32 	%f265, %f259, 0f3FB8AA3B, %f264;
	fma.rn.f32 	%f266, %f259, 0f32A57060, %f265;
	mov.b32 	%r49, %f262;
	shl.b32 	%r50, %r49, 23;
	mov.b32 	%f267, %r50;
	ex2.approx.ftz.f32 	%f268, %f266;
	mul.f32 	%f269, %f268, %f267;
	fma.rn.f32 	%f270, %f258, %f257, %f269;
	sub.f32 	%f271, %f27, %f724;
	fma.rn.f32 	%f272, %f271, 0f3BBB989D, 0f3F000000;
	cvt.sat.f32.f32 	%f273, %f272;
	fma.rm.f32 	%f274, %f273, %f251, %f250;
	add.f32 	%f275, %f274, 0fCB40007F;
	neg.f32 	%f276, %f275;
	fma.rn.f32 	%f277, %f271, 0f3FB8AA3B, %f276;
	fma.rn.f32 	%f278, %f271, 0f32A57060, %f277;
	mov.b32 	%r51, %f274;
	shl.b32 	%r52, %r51, 23;
	mov.b32 	%f279, %r52;
	ex2.approx.ftz.f32 	%f280, %f278;
	fma.rn.f32 	%f281, %f280, %f279, %f270;
	sub.f32 	%f282, %f28, %f724;
	fma.rn.f32 	%f283, %f282, 0f3BBB989D, 0f3F000000;
	cvt.sat.f32.f32 	%f284, %f283;
	fma.rm.f32 	%f285, %f284, %f251, %f250;
	add.f32 	%f286, %f285, 0fCB40007F;
	neg.f32 	%f287, %f286;
	fma.rn.f32 	%f288, %f282, 0f3FB8AA3B, %f287;
	fma.rn.f32 	%f289, %f282, 0f32A57060, %f288;
	mov.b32 	%r53, %f285;
	shl.b32 	%r54, %r53, 23;
	mov.b32 	%f290, %r54;
	ex2.approx.ftz.f32 	%f291, %f289;
	fma.rn.f32 	%f292, %f291, %f290, %f281;
	add.f32 	%f723, %f725, %f292;
	add.s32 	%r178, %r8, %r2;
	setp.lt.s32 	%p8, %r178, %r15;
	@%p8 bra 	$L__BB0_6;
$L__BB0_11:
	mov.b32 	%r55, %f724;
	shfl.sync.down.b32	%r56|%p9, %r55, 16, 31, -1;
	mov.b32 	%f732, %r56;
	mov.b32 	%r57, %f723;
	shfl.sync.down.b32	%r58|%p10, %r57, 16, 31, -1;
	mov.b32 	%f37, %r58;
	setp.geu.f32 	%p11, %f724, %f732;
	@%p11 bra 	$L__BB0_13;
	sub.f32 	%f306, %f724, %f732;
	fma.rn.f32 	%f307, %f306, 0f3BBB989D, 0f3F000000;
	cvt.sat.f32.f32 	%f308, %f307;
	mov.f32 	%f309, 0f4B400001;
	mov.f32 	%f310, 0f437C0000;
	fma.rm.f32 	%f311, %f308, %f310, %f309;
	add.f32 	%f312, %f311, 0fCB40007F;
	neg.f32 	%f313, %f312;
	fma.rn.f32 	%f314, %f306, 0f3FB8AA3B, %f313;
	fma.rn.f32 	%f315, %f306, 0f32A57060, %f314;
	mov.b32 	%r61, %f311;
	shl.b32 	%r62, %r61, 23;
	mov.b32 	%f316, %r62;
	ex2.approx.ftz.f32 	%f317, %f315;
	mul.f32 	%f318, %f317, %f316;
	fma.rn.f32 	%f729, %f723, %f318, %f37;
	bra.uni 	$L__BB0_14;
$L__BB0_13:
	sub.f32 	%f293, %f732, %f724;
	fma.rn.f32 	%f294, %f293, 0f3BBB989D, 0f3F000000;
	cvt.sat.f32.f32 	%f295, %f294;
	mov.f32 	%f296, 0f4B400001;
	mov.f32 	%f297, 0f437C0000;
	fma.rm.f32 	%f298, %f295, %f297, %f296;
	add.f32 	%f299, %f298, 0fCB40007F;
	neg.f32 	%f300, %f299;
	fma.rn.f32 	%f301, %f293, 0f3FB8AA3B, %f300;
	fma.rn.f32 	%f302, %f293, 0f32A57060, %f301;
	mov.b32 	%r59, %f298;
	shl.b32 	%r60, %r59, 23;
	mov.b32 	%f303, %r60;
	ex2.approx.ftz.f32 	%f304, %f302;
	mul.f32 	%f305, %f304, %f303;
	fma.rn.f32 	%f729, %f305, %f37, %f723;
	mov.f32 	%f732, %f724;
$L__BB0_14:
	mov.b32 	%r63, %f732;
	shfl.sync.down.b32	%r64|%p12, %r63, 8, 31, -1;
	mov.b32 	%f42, %r64;
	mov.b32 	%r65, %f729;
	shfl.sync.down.b32	%r66|%p13, %r65, 8, 31, -1;
	mov.b32 	%f43, %r66;
	setp.lt.f32 	%p14, %f732, %f42;
	@%p14 bra 	$L__BB0_16;
	sub.f32 	%f319, %f42, %f732;
	fma.rn.f32 	%f320, %f319, 0f3BBB989D, 0f3F000000;
	cvt.sat.f32.f32 	%f321, %f320;
	mov.f32 	%f322, 0f4B400001;
	mov.f32 	%f323, 0f437C0000;
	fma.rm.f32 	%f324, %f321, %f323, %f322;
	add.f32 	%f325, %f324, 0fCB40007F;
	neg.f32 	%f326, %f325;
	fma.rn.f32 	%f327, %f319, 0f3FB8AA3B, %f326;
	fma.rn.f32 	%f328, %f319, 0f32A57060, %f327;
	mov.b32 	%r67, %f324;
	shl.b32 	%r68, %r67, 23;
	mov.b32 	%f329, %r68;
	ex2.approx.ftz.f32 	%f330, %f328;
	mul.f32 	%f331, %f330, %f329;
	fma.rn.f32 	%f731, %f331, %f43, %f729;
	bra.uni 	$L__BB0_17;
$L__BB0_16:
	sub.f32 	%f332, %f732, %f42;
	fma.rn.f32 	%f333, %f332, 0f3BBB989D, 0f3F000000;
	cvt.sat.f32.f32 	%f334, %f333;
	mov.f32 	%f335, 0f4B400001;
	mov.f32 	%f336, 0f437C0000;
	fma.rm.f32 	%f337, %f334, %f336, %f335;
	add.f32 	%f338, %f337, 0fCB40007F;
	neg.f32 	%f339, %f338;
	fma.rn.f32 	%f340, %f332, 0f3FB8AA3B, %f339;
	fma.rn.f32 	%f341, %f332, 0f32A57060, %f340;
	mov.b32 	%r69, %f337;
	shl.b32 	%r70, %r69, 23;
	mov.b32 	%f342, %r70;
	ex2.approx.ftz.f32 	%f343, %f341;
	mul.f32 	%f344, %f343, %f342;
	fma.rn.f32 	%f731, %f729, %f344, %f43;
	mov.f32 	%f732, %f42;
$L__BB0_17:
	mov.b32 	%r71, %f732;
	shfl.sync.down.b32	%r72|%p15, %r71, 4, 31, -1;
	mov.b32 	%f48, %r72;
	mov.b32 	%r73, %f731;
	shfl.sync.down.b32	%r74|%p16, %r73, 4, 31, -1;
	mov.b32 	%f49, %r74;
	setp.lt.f32 	%p17, %f732, %f48;
	@%p17 bra 	$L__BB0_19;
	sub.f32 	%f345, %f48, %f732;
	fma.rn.f32 	%f346, %f345, 0f3BBB989D, 0f3F000000;
	cvt.sat.f32.f32 	%f347, %f346;
	mov.f32 	%f348, 0f4B400001;
	mov.f32 	%f349, 0f437C0000;
	fma.rm.f32 	%f350, %f347, %f349, %f348;
	add.f32 	%f351, %f350, 0fCB40007F;
	neg.f32 	%f352, %f351;
	fma.rn.f32 	%f353, %f345, 0f3FB8AA3B, %f352;
	fma.rn.f32 	%f354, %f345, 0f32A57060, %f353;
	mov.b32 	%r75, %f350;
	shl.b32 	%r76, %r75, 23;
	mov.b32 	%f355, %r76;
	ex2.approx.ftz.f32 	%f356, %f354;
	mul.f32 	%f357, %f356, %f355;
	fma.rn.f32 	%f733, %f357, %f49, %f731;
	bra.uni 	$L__BB0_20;
$L__BB0_19:
	sub.f32 	%f358, %f732, %f48;
	fma.rn.f32 	%f359, %f358, 0f3BBB989D, 0f3F000000;
	cvt.sat.f32.f32 	%f360, %f359;
	mov.f32 	%f361, 0f4B400001;
	mov.f32 	%f362, 0f437C0000;
	fma.rm.f32 	%f363, %f360, %f362, %f361;
	add.f32 	%f364, %f363, 0fCB40007F;
	neg.f32 	%f365, %f364;
	fma.rn.f32 	%f366, %f358, 0f3FB8AA3B, %f365;
	fma.rn.f32 	%f367, %f358, 0f32A57060, %f366;
	mov.b32 	%r77, %f363;
	shl.b32 	%r78, %r77, 23;
	mov.b32 	%f368, %r78;
	ex2.approx.ftz.f32 	%f369, %f367;
	mul.f32 	%f370, %f369, %f368;
	fma.rn.f32 	%f733, %f731, %f370, %f49;
	mov.f32 	%f732, %f48;
$L__BB0_20:
	mov.b32 	%r79, %f732;
	shfl.sync.down.b32	%r80|%p18, %r79, 2, 31, -1;
	mov.b32 	%f54, %r80;
	mov.b32 	%r81, %f733;
	shfl.sync.down.b32	%r82|%p19, %r81, 2, 31, -1;
	mov.b32 	%f55, %r82;
	setp.lt.f32 	%p20, %f732, %f54;
	@%p20 bra 	$L__BB0_22;
	sub.f32 	%f371, %f54, %f732;
	fma.rn.f32 	%f372, %f371, 0f3BBB989D, 0f3F000000;
	cvt.sat.f32.f32 	%f373, %f372;
	mov.f32 	%f374, 0f4B400001;
	mov.f32 	%f375, 0f437C0000;
	fma.rm.f32 	%f376, %f373, %f375, %f374;
	add.f32 	%f377, %f376, 0fCB40007F;
	neg.f32 	%f378, %f377;
	fma.rn.f32 	%f379, %f371, 0f3FB8AA3B, %f378;
	fma.rn.f32 	%f380, %f371, 0f32A57060, %f379;
	mov.b32 	%r83, %f376;
	shl.b32 	%r84, %r83, 23;
	mov.b32 	%f381, %r84;
	ex2.approx.ftz.f32 	%f382, %f380;
	mul.f32 	%f383, %f382, %f381;
	fma.rn.f32 	%f735, %f383, %f55, %f733;
	bra.uni 	$L__BB0_23;
$L__BB0_22:
	sub.f32 	%f384, %f732, %f54;
	fma.rn.f32 	%f385, %f384, 0f3BBB989D, 0f3F000000;
	cvt.sat.f32.f32 	%f386, %f385;
	mov.f32 	%f387, 0f4B400001;
	mov.f32 	%f388, 0f437C0000;
	fma.rm.f32 	%f389, %f386, %f388, %f387;
	add.f32 	%f390, %f389, 0fCB40007F;
	neg.f32 	%f391, %f390;
	fma.rn.f32 	%f392, %f384, 0f3FB8AA3B, %f391;
	fma.rn.f32 	%f393, %f384, 0f32A57060, %f392;
	mov.b32 	%r85, %f389;
	shl.b32 	%r86, %r85, 23;
	mov.b32 	%f394, %r86;
	ex2.approx.ftz.f32 	%f395, %f393;
	mul.f32 	%f396, %f395, %f394;
	fma.rn.f32 	%f735, %f733, %f396, %f55;
	mov.f32 	%f732, %f54;
$L__BB0_23:
	mov.b32 	%r87, %f732;
	shfl.sync.down.b32	%r88|%p21, %r87, 1, 31, -1;
	mov.b32 	%f60, %r88;
	mov.b32 	%r89, %f735;
	shfl.sync.down.b32	%r90|%p22, %r89, 1, 31, -1;
	mov.b32 	%f61, %r90;
	setp.lt.f32 	%p23, %f732, %f60;
	@%p23 bra 	$L__BB0_25;
	sub.f32 	%f397, %f60, %f732;
	fma.rn.f32 	%f398, %f397, 0f3BBB989D, 0f3F000000;
	cvt.sat.f32.f32 	%f399, %f398;
	mov.f32 	%f400, 0f4B400001;
	mov.f32 	%f401, 0f437C0000;
	fma.rm.f32 	%f402, %f399, %f401, %f400;
	add.f32 	%f403, %f402, 0fCB40007F;
	neg.f32 	%f404, %f403;
	fma.rn.f32 	%f405, %f397, 0f3FB8AA3B, %f404;
	fma.rn.f32 	%f406, %f397, 0f32A57060, %f405;
	mov.b32 	%r91, %f402;
	shl.b32 	%r92, %r91, 23;
	mov.b32 	%f407, %r92;
	ex2.approx.ftz.f32 	%f408, %f406;
	mul.f32 	%f409, %f408, %f407;
	fma.rn.f32 	%f737, %f409, %f61, %f735;
	bra.uni 	$L__BB0_26;
$L__BB0_25:
	sub.f32 	%f410, %f732, %f60;
	fma.rn.f32 	%f411, %f410, 0f3BBB989D, 0f3F000000;
	cvt.sat.f32.f32 	%f412, %f411;
	mov.f32 	%f413, 0f4B400001;
	mov.f32 	%f414, 0f437C0000;
	fma.rm.f32 	%f415, %f412, %f414, %f413;
	add.f32 	%f416, %f415, 0fCB40007F;
	neg.f32 	%f417, %f416;
	fma.rn.f32 	%f418, %f410, 0f3FB8AA3B, %f417;
	fma.rn.f32 	%f419, %f410, 0f32A57060, %f418;
	mov.b32 	%r93, %f415;
	shl.b32 	%r94, %r93, 23;
	mov.b32 	%f420, %r94;
	ex2.approx.ftz.f32 	%f421, %f419;
	mul.f32 	%f422, %f421, %f420;
	fma.rn.f32 	%f737, %f735, %f422, %f61;
	mov.f32 	%f732, %f60;
$L__BB0_26:
	and.b32  	%r95, %r1, 31;
	setp.ne.s32 	%p24, %r95, 0;
	@%p24 bra 	$L__BB0_28;
	shr.u32 	%r96, %r1, 3;
	mov.u32 	%r97, _ZZ18blockreduce_onlineILi256EEvRfS0_E5s_max;
	add.s32 	%r98, %r97, %r96;
	st.shared.f32 	[%r98], %f732;
	mov.u32 	%r99, _ZZ18blockreduce_onlineILi256EEvRfS0_E5s_sum;
	add.s32 	%r100, %r99, %r96;
	st.shared.f32 	[%r100], %f737;
$L__BB0_28:
	bar.sync 	0;
	setp.gt.u32 	%p25, %r1, 7;
	mov.f32 	%f740, 0f00000000;
	mov.f32 	%f739, 0fFF7FFFFF;
	@%p25 bra 	$L__BB0_30;
	shl.b32 	%r101, %r1, 2;
	mov.u32 	%r102, _ZZ18blockreduce_onlineILi256EEvRfS0_E5s_max;
	add.s32 	%r103, %r102, %r101;
	ld.shared.f32 	%f739, [%r103];
	mov.u32 	%r104, _ZZ18blockreduce_onlineILi256EEvRfS0_E5s_sum;
	add.s32 	%r105, %r104, %r101;
	ld.shared.f32 	%f740, [%r105];
$L__BB0_30:
	setp.gt.u32 	%p26, %r1, 31;
	@%p26 bra 	$L__BB0_48;
	mov.b32 	%r106, %f739;
	shfl.sync.down.b32	%r107|%p27, %r106, 16, 31, -1;
	mov.b32 	%f744, %r107;
	mov.b32 	%r108, %f740;
	shfl.sync.down.b32	%r109|%p28, %r108, 16, 31, -1;
	mov.b32 	%f71, %r109;
	setp.geu.f32 	%p29, %f739, %f744;
	@%p29 bra 	$L__BB0_33;
	sub.f32 	%f438, %f739, %f744;
	fma.rn.f32 	%f439, %f438, 0f3BBB989D, 0f3F000000;
	cvt.sat.f32.f32 	%f440, %f439;
	mov.f32 	%f441, 0f4B400001;
	mov.f32 	%f442, 0f437C0000;
	fma.rm.f32 	%f443, %f440, %f442, %f441;
	add.f32 	%f444, %f443, 0fCB40007F;
	neg.f32 	%f445, %f444;
	fma.rn.f32 	%f446, %f438, 0f3FB8AA3B, %f445;
	fma.rn.f32 	%f447, %f438, 0f32A57060, %f446;
	mov.b32 	%r112, %f443;
	shl.b32 	%r113, %r112, 23;
	mov.b32 	%f448, %r113;
	ex2.approx.ftz.f32 	%f449, %f447;
	mul.f32 	%f450, %f449, %f448;
	fma.rn.f32 	%f741, %f740, %f450, %f71;
	bra.uni 	$L__BB0_34;
$L__BB0_33:
	sub.f32 	%f425, %f744, %f739;
	fma.rn.f32 	%f426, %f425, 0f3BBB989D, 0f3F000000;
	cvt.sat.f32.f32 	%f427, %f426;
	mov.f32 	%f428, 0f4B400001;
	mov.f32 	%f429, 0f437C0000;
	fma.rm.f32 	%f430, %f427, %f429, %f428;
	add.f32 	%f431, %f430, 0fCB40007F;
	neg.f32 	%f432, %f431;
	fma.rn.f32 	%f433, %f425, 0f3FB8AA3B, %f432;
	fma.rn.f32 	%f434, %f425, 0f32A57060, %f433;
	mov.b32 	%r110, %f430;
	shl.b32 	%r111, %r110, 23;
	mov.b32 	%f435, %r111;
	ex2.approx.ftz.f32 	%f436, %f434;
	mul.f32 	%f437, %f436, %f435;
	fma.rn.f32 	%f741, %f437, %f71, %f740;
	mov.f32 	%f744, %f739;
$L__BB0_34:
	mov.b32 	%r114, %f744;
	shfl.sync.down.b32	%r115|%p30, %r114, 8, 31, -1;
	mov.b32 	%f76, %r115;
	mov.b32 	%r116, %f741;
	shfl.sync.down.b32	%r117|%p31, %r116, 8, 31, -1;
	mov.b32 	%f77, %r117;
	setp.lt.f32 	%p32, %f744, %f76;
	@%p32 bra 	$L__BB0_36;
	sub.f32 	%f451, %f76, %f744;
	fma.rn.f32 	%f452, %f451, 0f3BBB989D, 0f3F000000;
	cvt.sat.f32.f32 	%f453, %f452;
	mov.f32 	%f454, 0f4B400001;
	mov.f32 	%f455, 0f437C0000;
	fma.rm.f32 	%f456, %f453, %f455, %f454;
	add.f32 	%f457, %f456, 0fCB40007F;
	neg.f32 	%f458, %f457;
	fma.rn.f32 	%f459, %f451, 0f3FB8AA3B, %f458;
	fma.rn.f32 	%f460, %f451, 0f32A57060, %f459;
	mov.b32 	%r118, %f456;
	shl.b32 	%r119, %r118, 23;
	mov.b32 	%f461, %r119;
	ex2.approx.ftz.f32 	%f462, %f460;
	mul.f32 	%f463, %f462, %f461;
	fma.rn.f32 	%f743, %f463, %f77, %f741;
	bra.uni 	$L__BB0_37;
$L__BB0_36:
	sub.f32 	%f464, %f744, %f76;
	fma.rn.f32 	%f465, %f464, 0f3BBB989D, 0f3F000000;
	cvt.sat.f32.f32 	%f466, %f465;
	mov.f32 	%f467, 0f4B400001;
	mov.f32 	%f468, 0f437C0000;
	fma.rm.f32 	%f469, %f466, %f468, %f467;
	add.f32 	%f470, %f469, 0fCB40007F;
	neg.f32 	%f471, %f470;
	fma.rn.f32 	%f472, %f464, 0f3FB8AA3B, %f471;
	fma.rn.f32 	%f473, %f464, 0f32A57060, %f472;
	mov.b32 	%r120, %f469;
	shl.b32 	%r121, %r120, 23;
	mov.b32 	%f474, %r121;
	ex2.approx.ftz.f32 	%f475, %f473;
	mul.f32 	%f476, %f475, %f474;
	fma.rn.f32 	%f743, %f741, %f476, %f77;
	mov.f32 	%f744, %f76;
$L__BB0_37:
	mov.b32 	%r122, %f744;
	shfl.sync.down.b32	%r123|%p33, %r122, 4, 31, -1;
	mov.b32 	%f82, %r123;
	mov.b32 	%r124, %f743;
	shfl.sync.down.b32	%r125|%p34, %r124, 4, 31, -1;
	mov.b32 	%f83, %r125;
	setp.lt.f32 	%p35, %f744, %f82;
	@%p35 bra 	$L__BB0_39;
	sub.f32 	%f477, %f82, %f744;
	fma.rn.f32 	%f478, %f477, 0f3BBB989D, 0f3F000000;
	cvt.sat.f32.f32 	%f479, %f478;
	mov.f32 	%f480, 0f4B400001;
	mov.f32 	%f481, 0f437C0000;
	fma.rm.f32 	%f482, %f479, %f481, %f480;
	add.f32 	%f483, %f482, 0fCB40007F;
	neg.f32 	%f484, %f483;
	fma.rn.f32 	%f485, %f477, 0f3FB8AA3B, %f484;
	fma.rn.f32 	%f486, %f477, 0f32A57060, %f485;
	mov.b32 	%r126, %f482;
	shl.b32 	%r127, %r126, 23;
	mov.b32 	%f487, %r127;
	ex2.approx.ftz.f32 	%f488, %f486;
	mul.f32 	%f489, %f488, %f487;
	fma.rn.f32 	%f745, %f489, %f83, %f743;
	bra.uni 	$L__BB0_40;
$L__BB0_39:
	sub.f32 	%f490, %f744, %f82;
	fma.rn.f32 	%f491, %f490, 0f3BBB989D, 0f3F000000;
	cvt.sat.f32.f32 	%f492, %f491;
	mov.f32 	%f493, 0f4B400001;
	mov.f32 	%f494, 0f437C0000;
	fma.rm.f32 	%f495, %f492, %f494, %f493;
	add.f32 	%f496, %f495, 0fCB40007F;
	neg.f32 	%f497, %f496;
	fma.rn.f32 	%f498, %f490, 0f3FB8AA3B, %f497;
	fma.rn.f32 	%f499, %f490, 0f32A57060, %f498;
	mov.b32 	%r128, %f495;
	shl.b32 	%r129, %r128, 23;
	mov.b32 	%f500, %r129;
	ex2.approx.ftz.f32 	%f501, %f499;
	mul.f32 	%f502, %f501, %f500;
	fma.rn.f32 	%f745, %f743, %f502, %f83;
	mov.f32 	%f744, %f82;
$L__BB0_40:
	mov.b32 	%r130, %f744;
	shfl.sync.down.b32	%r131|%p36, %r130, 2, 31, -1;
	mov.b32 	%f88, %r131;
	mov.b32 	%r132, %f745;
	shfl.sync.down.b32	%r133|%p37, %r132, 2, 31, -1;
	mov.b32 	%f89, %r133;
	setp.lt.f32 	%p38, %f744, %f88;
	@%p38 bra 	$L__BB0_42;
	sub.f32 	%f503, %f88, %f744;
	fma.rn.f32 	%f504, %f503, 0f3BBB989D, 0f3F000000;
	cvt.sat.f32.f32 	%f505, %f504;
	mov.f32 	%f506, 0f4B400001;
	mov.f32 	%f507, 0f437C0000;
	fma.rm.f32 	%f508, %f505, %f507, %f506;
	add.f32 	%f509, %f508, 0fCB40007F;
	neg.f32 	%f510, %f509;
	fma.rn.f32 	%f511, %f503, 0f3FB8AA3B, %f510;
	fma.rn.f32 	%f512, %f503, 0f32A57060, %f511;
	mov.b32 	%r134, %f508;
	shl.b32 	%r135, %r134, 23;
	mov.b32 	%f513, %r135;
	ex2.approx.ftz.f32 	%f514, %f512;
	mul.f32 	%f515, %f514, %f513;
	fma.rn.f32 	%f747, %f515, %f89, %f745;
	bra.uni 	$L__BB0_43;
$L__BB0_42:
	sub.f32 	%f516, %f744, %f88;
	fma.rn.f32 	%f517, %f516, 0f3BBB989D, 0f3F000000;
	cvt.sat.f32.f32 	%f518, %f517;
	mov.f32 	%f519, 0f4B400001;
	mov.f32 	%f520, 0f437C0000;
	fma.rm.f32 	%f521, %f518, %f520, %f519;
	add.f32 	%f522, %f521, 0fCB40007F;
	neg.f32 	%f523, %f522;
	fma.rn.f32 	%f524, %f516, 0f3FB8AA3B, %f523;
	fma.rn.f32 	%f525, %f516, 0f32A57060, %f524;
	mov.b32 	%r136, %f521;
	shl.b32 	%r137, %r136, 23;
	mov.b32 	%f526, %r137;
	ex2.approx.ftz.f32 	%f527, %f525;
	mul.f32 	%f528, %f527, %f526;
	fma.rn.f32 	%f747, %f745, %f528, %f89;
	mov.f32 	%f744, %f88;
$L__BB0_43:
	mov.b32 	%r138, %f744;
	shfl.sync.down.b32	%r139|%p39, %r138, 1, 31, -1;
	mov.b32 	%f94, %r139;
	mov.b32 	%r140, %f747;
	shfl.sync.down.b32	%r141|%p40, %r140, 1, 31, -1;
	mov.b32 	%f95, %r141;
	setp.lt.f32 	%p41, %f744, %f94;
	@%p41 bra 	$L__BB0_45;
	sub.f32 	%f529, %f94, %f744;
	fma.rn.f32 	%f530, %f529, 0f3BBB989D, 0f3F000000;
	cvt.sat.f32.f32 	%f531, %f530;
	mov.f32 	%f532, 0f4B400001;
	mov.f32 	%f533, 0f437C0000;
	fma.rm.f32 	%f534, %f531, %f533, %f532;
	add.f32 	%f535, %f534, 0fCB40007F;
	neg.f32 	%f536, %f535;
	fma.rn.f32 	%f537, %f529, 0f3FB8AA3B, %f536;
	fma.rn.f32 	%f538, %f529, 0f32A57060, %f537;
	mov.b32 	%r142, %f534;
	shl.b32 	%r143, %r142, 23;
	mov.b32 	%f539, %r143;
	ex2.approx.ftz.f32 	%f540, %f538;
	mul.f32 	%f541, %f540, %f539;
	fma.rn.f32 	%f749, %f541, %f95, %f747;
	bra.uni 	$L__BB0_46;
$L__BB0_45:
	sub.f32 	%f542, %f744, %f94;
	fma.rn.f32 	%f543, %f542, 0f3BBB989D, 0f3F000000;
	cvt.sat.f32.f32 	%f544, %f543;
	mov.f32 	%f545, 0f4B400001;
	mov.f32 	%f546, 0f437C0000;
	fma.rm.f32 	%f547, %f544, %f546, %f545;
	add.f32 	%f548, %f547, 0fCB40007F;
	neg.f32 	%f549, %f548;
	fma.rn.f32 	%f550, %f542, 0f3FB8AA3B, %f549;
	fma.rn.f32 	%f551, %f542, 0f32A57060, %f550;
	mov.b32 	%r144, %f547;
	shl.b32 	%r145, %r144, 23;
	mov.b32 	%f552, %r145;
	ex2.approx.ftz.f32 	%f553, %f551;
	mul.f32 	%f554, %f553, %f552;
	fma.rn.f32 	%f749, %f747, %f554, %f95;
	mov.f32 	%f744, %f94;
$L__BB0_46:
	setp.ne.s32 	%p42, %r1, 0;
	@%p42 bra 	$L__BB0_48;
	st.shared.f32 	[_ZZ14softmax_onlinePfS_iiE13final_max_val], %f744;
	st.shared.f32 	[_ZZ14softmax_onlinePfS_iiE13final_sum_val], %f749;
$L__BB0_48:
	setp.ge.s32 	%p43, %r180, %r15;
	bar.sync 	0;
	@%p43 bra 	$L__BB0_53;
	ld.shared.f32 	%f100, [_ZZ14softmax_onlinePfS_iiE13final_max_val];
	ld.shared.f32 	%f101, [_ZZ14softmax_onlinePfS_iiE13final_sum_val];
	add.s32 	%r10, %r180, %r2;
	max.s32 	%r146, %r15, %r10;
	setp.lt.s32 	%p44, %r10, %r15;
	selp.u32 	%r147, 1, 0, %p44;
	add.s32 	%r148, %r10, %r147;
	sub.s32 	%r149, %r146, %r148;
	div.u32 	%r150, %r149, %r2;
	add.s32 	%r11, %r150, %r147;
	and.b32  	%r151, %r11, 1;
	setp.eq.b32 	%p45, %r151, 1;
	@%p45 bra 	$L__BB0_51;
	ld.global.v4.f32 	{%f555, %f556, %f557, %f558}, [%rd5];
	sub.f32 	%f559, %f555, %f100;
	fma.rn.f32 	%f560, %f559, 0f3BBB989D, 0f3F000000;
	cvt.sat.f32.f32 	%f561, %f560;
	mov.f32 	%f562, 0f4B400001;
	mov.f32 	%f563, 0f437C0000;
	fma.rm.f32 	%f564, %f561, %f563, %f562;
	add.f32 	%f565, %f564, 0fCB40007F;
	neg.f32 	%f566, %f565;
	fma.rn.f32 	%f567, %f559, 0f3FB8AA3B, %f566;
	fma.rn.f32 	%f568, %f559, 0f32A57060, %f567;
	mov.b32 	%r152, %f564;
	shl.b32 	%r153, %r152, 23;
	mov.b32 	%f569, %r153;
	ex2.approx.ftz.f32 	%f570, %f568;
	mul.f32 	%f571, %f570, %f569;
	div.rn.f32 	%f572, %f571, %f101;
	sub.f32 	%f573, %f556, %f100;
	fma.rn.f32 	%f574, %f573, 0f3BBB989D, 0f3F000000;
	cvt.sat.f32.f32 	%f575, %f574;
	fma.rm.f32 	%f576, %f575, %f563, %f562;
	add.f32 	%f577, %f576, 0fCB40007F;
	neg.f32 	%f578, %f577;
	fma.rn.f32 	%f579, %f573, 0f3FB8AA3B, %f578;
	fma.rn.f32 	%f580, %f573, 0f32A57060, %f579;
	mov.b32 	%r154, %f576;
	shl.b32 	%r155, %r154, 23;
	mov.b32 	%f581, %r155;
	ex2.approx.ftz.f32 	%f582, %f580;
	mul.f32 	%f583, %f582, %f581;
	div.rn.f32 	%f584, %f583, %f101;
	sub.f32 	%f585, %f557, %f100;
	fma.rn.f32 	%f586, %f585, 0f3BBB989D, 0f3F000000;
	cvt.sat.f32.f32 	%f587, %f586;
	fma.rm.f32 	%f588, %f587, %f563, %f562;
	add.f32 	%f589, %f588, 0fCB40007F;
	neg.f32 	%f590, %f589;
	fma.rn.f32 	%f591, %f585, 0f3FB8AA3B, %f590;
	fma.rn.f32 	%f592, %f585, 0f32A57060, %f591;
	mov.b32 	%r156, %f588;
	shl.b32 	%r157, %r156, 23;
	mov.b32 	%f593, %r157;
	ex2.approx.ftz.f32 	%f594, %f592;
	mul.f32 	%f595, %f594, %f593;
	div.rn.f32 	%f596, %f595, %f101;
	sub.f32 	%f597, %f558, %f100;
	fma.rn.f32 	%f598, %f597, 0f3BBB989D, 0f3F000000;
	cvt.sat.f32.f32 	%f599, %f598;
	fma.rm.f32 	%f600, %f599, %f563, %f562;
	add.f32 	%f601, %f600, 0fCB40007F;
	neg.f32 	%f602, %f601;
	fma.rn.f32 	%f603, %f597, 0f3FB8AA3B, %f602;
	fma.rn.f32 	%f604, %f597, 0f32A57060, %f603;
	mov.b32 	%r158, %f600;
	shl.b32 	%r159, %r158, 23;
	mov.b32 	%f605, %r159;
	ex2.approx.ftz.f32 	%f606, %f604;
	mul.f32 	%f607, %f606, %f605;
	div.rn.f32 	%f608, %f607, %f101;
	add.s64 	%rd15, %rd4, %rd2;
	shl.b64 	%rd16, %rd15, 2;
	add.s64 	%rd17, %rd1, %rd16;
	st.global.v4.f32 	[%rd17], {%f572, %f584, %f596, %f608};
	mov.u32 	%r180, %r10;
$L__BB0_51:
	setp.eq.s32 	%p46, %r11, 0;
	@%p46 bra 	$L__BB0_53;
$L__BB0_52:
	cvt.u64.u32 	%rd18, %r180;
	mul.wide.u32 	%rd19, %r180, 4;
	add.s64 	%rd20, %rd3, %rd19;
	ld.global.v4.f32 	{%f609, %f610, %f611, %f612}, [%rd20];
	sub.f32 	%f613, %f609, %f100;
	fma.rn.f32 	%f614, %f613, 0f3BBB989D, 0f3F000000;
	cvt.sat.f32.f32 	%f615, %f614;
	mov.f32 	%f616, 0f4B400001;
	mov.f32 	%f617, 0f437C0000;
	fma.rm.f32 	%f618, %f615, %f617, %f616;
	add.f32 	%f619, %f618, 0fCB40007F;
	neg.f32 	%f620, %f619;
	fma.rn.f32 	%f621, %f613, 0f3FB8AA3B, %f620;
	fma.rn.f32 	%f622, %f613, 0f32A57060, %f621;
	mov.b32 	%r160, %f618;
	shl.b32 	%r161, %r160, 23;
	mov.b32 	%f623, %r161;
	ex2.approx.ftz.f32 	%f624, %f622;
	mul.f32 	%f625, %f624, %f623;
	div.rn.f32 	%f626, %f625, %f101;
	sub.f32 	%f627, %f610, %f100;
	fma.rn.f32 	%f628, %f627, 0f3BBB989D, 0f3F000000;
	cvt.sat.f32.f32 	%f629, %f628;
	fma.rm.f32 	%f630, %f629, %f617, %f616;
	add.f32 	%f631, %f630, 0fCB40007F;
	neg.f32 	%f632, %f631;
	fma.rn.f32 	%f633, %f627, 0f3FB8AA3B, %f632;
	fma.rn.f32 	%f634, %f627, 0f32A57060, %f633;
	mov.b32 	%r162, %f630;
	shl.b32 	%r163, %r162, 23;
	mov.b32 	%f635, %r163;
	ex2.approx.ftz.f32 	%f636, %f634;
	mul.f32 	%f637, %f636, %f635;
	div.rn.f32 	%f638, %f637, %f101;
	sub.f32 	%f639, %f611, %f100;
	fma.rn.f32 	%f640, %f639, 0f3BBB989D, 0f3F000000;
	cvt.sat.f32.f32 	%f641, %f640;
	fma.rm.f32 	%f642, %f641, %f617, %f616;
	add.f32 	%f643, %f642, 0fCB40007F;
	neg.f32 	%f644, %f643;
	fma.rn.f32 	%f645, %f639, 0f3FB8AA3B, %f644;
	fma.rn.f32 	%f646, %f639, 0f32A57060, %f645;
	mov.b32 	%r164, %f642;
	shl.b32 	%r165, %r164, 23;
	mov.b32 	%f647, %r165;
	ex2.approx.ftz.f32 	%f648, %f646;
	mul.f32 	%f649, %f648, %f647;
	div.rn.f32 	%f650, %f649, %f101;
	sub.f32 	%f651, %f612, %f100;
	fma.rn.f32 	%f652, %f651, 0f3BBB989D, 0f3F000000;
	cvt.sat.f32.f32 	%f653, %f652;
	fma.rm.f32 	%f654, %f653, %f617, %f616;
	add.f32 	%f655, %f654, 0fCB40007F;
	neg.f32 	%f656, %f655;
	fma.rn.f32 	%f657, %f651, 0f3FB8AA3B, %f656;
	fma.rn.f32 	%f658, %f651, 0f32A57060, %f657;
	mov.b32 	%r166, %f654;
	shl.b32 	%r167, %r166, 23;
	mov.b32 	%f659, %r167;
	ex2.approx.ftz.f32 	%f660, %f658;
	mul.f32 	%f661, %f660, %f659;
	div.rn.f32 	%f662, %f661, %f101;
	add.s64 	%rd21, %rd18, %rd2;
	shl.b64 	%rd22, %rd21, 2;
	add.s64 	%rd23, %rd1, %rd22;
	st.global.v4.f32 	[%rd23], {%f626, %f638, %f650, %f662};
	add.s32 	%r168, %r180, %r2;
	cvt.u64.u32 	%rd24, %r168;
	mul.wide.u32 	%rd25, %r168, 4;
	add.s64 	%rd26, %rd3, %rd25;
	ld.global.v4.f32 	{%f663, %f664, %f665, %f666}, [%rd26];
	sub.f32 	%f667, %f663, %f100;
	fma.rn.f32 	%f668, %f667, 0f3BBB989D, 0f3F000000;
	cvt.sat.f32.f32 	%f669, %f668;
	fma.rm.f32 	%f670, %f669, %f617, %f616;
	add.f32 	%f671, %f670, 0fCB40007F;
	neg.f32 	%f672, %f671;
	fma.rn.f32 	%f673, %f667, 0f3FB8AA3B, %f672;
	fma.rn.f32 	%f674, %f667, 0f32A57060, %f673;
	mov.b32 	%r169, %f670;
	shl.b32 	%r170, %r169, 23;
	mov.b32 	%f675, %r170;
	ex2.approx.ftz.f32 	%f676, %f674;
	mul.f32 	%f677, %f676, %f675;
	div.rn.f32 	%f678, %f677, %f101;
	sub.f32 	%f679, %f664, %f100;
	fma.rn.f32 	%f680, %f679, 0f3BBB989D, 0f3F000000;
	cvt.sat.f32.f32 	%f681, %f680;
	fma.rm.f32 	%f682, %f681, %f617, %f616;
	add.f32 	%f683, %f682, 0fCB40007F;
	neg.f32 	%f684, %f683;
	fma.rn.f32 	%f685, %f679, 0f3FB8AA3B, %f684;
	fma.rn.f32 	%f686, %f679, 0f32A57060, %f685;
	mov.b32 	%r171, %f682;
	shl.b32 	%r172, %r171, 23;
	mov.b32 	%f687, %r172;
	ex2.approx.ftz.f32 	%f688, %f686;
	mul.f32 	%f689, %f688, %f687;
	div.rn.f32 	%f690, %f689, %f101;
	sub.f32 	%f691, %f665, %f100;
	fma.rn.f32 	%f692, %f691, 0f3BBB989D, 0f3F000000;
	cvt.sat.f32.f32 	%f693, %f692;
	fma.rm.f32 	%f694, %f693, %f617, %f616;
	add.f32 	%f695, %f694, 0fCB40007F;
	neg.f32 	%f696, %f695;
	fma.rn.f32 	%f697, %f691, 0f3FB8AA3B, %f696;
	fma.rn.f32 	%f698, %f691, 0f32A57060, %f697;
	mov.b32 	%r173, %f694;
	shl.b32 	%r174, %r173, 23;
	mov.b32 	%f699, %r174;
	ex2.approx.ftz.f32 	%f700, %f698;
	mul.f32 	%f701, %f700, %f699;
	div.rn.f32 	%f702, %f701, %f101;
	sub.f32 	%f703, %f666, %f100;
	fma.rn.f32 	%f704, %f703, 0f3BBB989D, 0f3F000000;
	cvt.sat.f32.f32 	%f705, %f704;
	fma.rm.f32 	%f706, %f705, %f617, %f616;
	add.f32 	%f707, %f706, 0fCB40007F;
	neg.f32 	%f708, %f707;
	fma.rn.f32 	%f709, %f703, 0f3FB8AA3B, %f708;
	fma.rn.f32 	%f710, %f703, 0f32A57060, %f709;
	mov.b32 	%r175, %f706;
	shl.b32 	%r176, %r175, 23;
	mov.b32 	%f711, %r176;
	ex2.approx.ftz.f32 	%f712, %f710;
	mul.f32 	%f713, %f712, %f711;
	div.rn.f32 	%f714, %f713, %f101;
	add.s64 	%rd27, %rd24, %rd2;
	shl.b64 	%rd28, %rd27, 2;
	add.s64 	%rd29, %rd1, %rd28;
	st.global.v4.f32 	[%rd29], {%f678, %f690, %f702, %f714};
	add.s32 	%r180, %r168, %r2;
	setp.lt.s32 	%p47, %r180, %r15;
	@%p47 bra 	$L__BB0_52;
$L__BB0_53:
	ret;

}


// ===== COMPILED SASS (sm_100) =====

	.target	sm_100

	.elftype	@"ET_EXEC"


//--------------------- .note.nv.tkinfo           --------------------------
	.section	.note.nv.tkinfo,"",@"SHT_NOTE"
	.sectionflags	@"SHF_NOTE_NV_TKINFO"
	.tkinfo
        /*0018*/ 	.word	0x00000002
        /*0030*/ 	.string	""
        /*0030*/ 	.string	"ptxas"
        /*0030*/ 	.string	"Cuda compilation tools, release 13.0, V13.0.88"
        /*0030*/ 	.string	"Build cuda_13.0.r13.0/compiler.36424714_0"
        /*0030*/ 	.string	"-arch sm_100 -m 64 "



//--------------------- .note.nv.cuinfo           --------------------------
	.section	.note.nv.cuinfo,"",@"SHT_NOTE"
	.sectionflags	@"SHF_NOTE_NV_CUINFO"
        /*0018*/ 	.short	0x0002
        /*001a*/ 	.short	0x0064
        /*001c*/ 	.short	0x0082
	.zero		2


//--------------------- .nv.info                  --------------------------
	.section	.nv.info,"",@"SHT_CUDA_INFO"
	.align	4


	//----- nvinfo : EIATTR_REGCOUNT
	.align		4
        /*0000*/ 	.byte	0x04, 0x2f
        /*0002*/ 	.short	(.L_1 - .L_0)
	.align		4
.L_0:
        /*0004*/ 	.word	index@(_Z14softmax_onlinePfS_ii)
        /*0008*/ 	.word	0x0000001f


	//----- nvinfo : EIATTR_FRAME_SIZE
	.align		4
.L_1:
        /*000c*/ 	.byte	0x04, 0x11
        /*000e*/ 	.short	(.L_3 - .L_2)
	.align		4
.L_2:
        /*0010*/ 	.word	index@($__internal_0_$__cuda_sm3x_div_rn_noftz_f32_slowpath)
        /*0014*/ 	.word	0x00000000


	//----- nvinfo : EIATTR_FRAME_SIZE
	.align		4
.L_3:
        /*0018*/ 	.byte	0x04, 0x11
        /*001a*/ 	.short	(.L_5 - .L_4)
	.align		4
.L_4:
        /*001c*/ 	.word	index@(_Z14softmax_onlinePfS_ii)
        /*0020*/ 	.word	0x00000000


	//----- nvinfo : EIATTR_MIN_STACK_SIZE
	.align		4
.L_5:
        /*0024*/ 	.byte	0x04, 0x12
        /*0026*/ 	.short	(.L_7 - .L_6)
	.align		4
.L_6:
        /*0028*/ 	.word	index@(_Z14softmax_onlinePfS_ii)
        /*002c*/ 	.word	0x00000000
.L_7:


//--------------------- .nv.compat                --------------------------
	.section	.nv.compat,"",@"SHT_CUDA_COMPAT_INFO"
	.align	4
        /*0000*/ 	.byte	0x02, 0x09, 0x00, 0x00, 0x02, 0x02, 0x01, 0x00, 0x02, 0x05, 0x05, 0x00, 0x03, 0x07, 0x01, 0x01
        /*0010*/ 	.byte	0x02, 0x03, 0x00, 0x00, 0x02, 0x06, 0x01, 0x00, 0x04, 0x0b, 0x08, 0x00, 0x01, 0x00, 0x00, 0x00
        /*0020*/ 	.byte	0x00, 0x00, 0x00, 0x00


//--------------------- .nv.info._Z14softmax_onlinePfS_ii --------------------------
	.section	.nv.info._Z14softmax_onlinePfS_ii,"",@"SHT_CUDA_INFO"
	.sectionflags	@""
	.align	4


	//----- nvinfo : EIATTR_CUDA_API_VERSION
	.align		4
        /*0000*/ 	.byte	0x04, 0x37
        /*0002*/ 	.short	(.L_9 - .L_8)
.L_8:
        /*0004*/ 	.word	0x00000082


	//----- nvinfo : EIATTR_KPARAM_INFO
	.align		4
.L_9:
        /*0008*/ 	.byte	0x04, 0x17
        /*000a*/ 	.short	(.L_11 - .L_10)
.L_10:
        /*000c*/ 	.word	0x00000000
        /*0010*/ 	.short	0x0003
        /*0012*/ 	.short	0x0014
        /*0014*/ 	.byte	0x00, 0xf0, 0x11, 0x00


	//----- nvinfo : EIATTR_KPARAM_INFO
	.align		4
.L_11:
        /*0018*/ 	.byte	0x04, 0x17
        /*001a*/ 	.short	(.L_13 - .L_12)
.L_12:
        /*001c*/ 	.word	0x00000000
        /*0020*/ 	.short	0x0002
        /*0022*/ 	.short	0x0010
        /*0024*/ 	.byte	0x00, 0xf0, 0x11, 0x00


	//----- nvinfo : EIATTR_KPARAM_INFO
	.align		4
.L_13:
        /*0028*/ 	.byte	0x04, 0x17
        /*002a*/ 	.short	(.L_15 - .L_14)
.L_14:
        /*002c*/ 	.word	0x00000000
        /*0030*/ 	.short	0x0001
        /*0032*/ 	.short	0x0008
        /*0034*/ 	.byte	0x00, 0xf5, 0x21, 0x00


	//----- nvinfo : EIATTR_KPARAM_INFO
	.align		4
.L_15:
        /*0038*/ 	.byte	0x04, 0x17
        /*003a*/ 	.short	(.L_17 - .L_16)
.L_16:
        /*003c*/ 	.word	0x00000000
        /*0040*/ 	.short	0x0000
        /*0042*/ 	.short	0x0000
        /*0044*/ 	.byte	0x00, 0xf5, 0x21, 0x00


	//----- nvinfo : EIATTR_SPARSE_MMA_MASK
	.align		4
.L_17:
        /*0048*/ 	.byte	0x03, 0x50
        /*004a*/ 	.short	0x0000


	//----- nvinfo : EIATTR_MAXREG_COUNT
	.align		4
        /*004c*/ 	.byte	0x03, 0x1b
        /*004e*/ 	.short	0x00ff


	//----- nvinfo : EIATTR_NUM_BARRIERS
	.align		4
        /*0050*/ 	.byte	0x02, 0x4c
        /*0052*/ 	.byte	0x01
	.zero		1


	//----- nvinfo : EIATTR_MERCURY_ISA_VERSION
	.align		4
        /*0054*/ 	.byte	0x03, 0x5f
        /*0056*/ 	.short	0x0101


	//----- nvinfo : EIATTR_COOP_GROUP_MASK_REGIDS
	.align		4
        /*0058*/ 	.byte	0x04, 0x29
        /*005a*/ 	.short	(.L_19 - .L_18)


	//   ....[0]....
.L_18:
        /*005c*/ 	.word	0xffffffff


	//   ....[1]....
        /*0060*/ 	.word	0xffffffff


	//   ....[2]....
        /*0064*/ 	.word	0xffffffff


	//   ....[3]....
        /*0068*/ 	.word	0xffffffff


	//   ....[4]....
        /*006c*/ 	.word	0xffffffff


	//   ....[5]....
        /*0070*/ 	.word	0xffffffff


	//   ....[6]....
        /*0074*/ 	.word	0xffffffff


	//   ....[7]....
        /*0078*/ 	.word	0xffffffff


	//   ....[8]....
        /*007c*/ 	.word	0xffffffff


	//   ....[9]....
        /*0080*/ 	.word	0xffffffff


	//   ....[10]....
        /*0084*/ 	.word	0xffffffff


	//   ....[11]....
        /*0088*/ 	.word	0xffffffff


	//   ....[12]....
        /*008c*/ 	.word	0xffffffff


	//   ....[13]....
        /*0090*/ 	.word	0xffffffff


	//   ....[14]....
        /*0094*/ 	.word	0xffffffff


	//   ....[15]....
        /*0098*/ 	.word	0xffffffff


	//   ....[16]....
        /*009c*/ 	.word	0xffffffff


	//   ....[17]....
        /*00a0*/ 	.word	0xffffffff


	//   ....[18]....
        /*00a4*/ 	.word	0xffffffff


	//   ....[19]....
        /*00a8*/ 	.word	0xffffffff


	//   ....[20]....
        /*00ac*/ 	.word	0x0500000a


	//   ....[21]....
        /*00b0*/ 	.word	0x0500000a


	//   ....[22]....
        /*00b4*/ 	.word	0x0500000a


	//   ....[23]....
        /*00b8*/ 	.word	0x0500000a


	//   ....[24]....
        /*00bc*/ 	.word	0x0500000a


	//   ....[25]....
        /*00c0*/ 	.word	0x0500000a


	//   ....[26]....
        /*00c4*/ 	.word	0x0500000a


	//   ....[27]....
        /*00c8*/ 	.word	0x0500000a


	//   ....[28]....
        /*00cc*/ 	.word	0x0500000a


	//   ....[29]....
        /*00d0*/ 	.word	0x0500000a


	//----- nvinfo : EIATTR_COOP_GROUP_INSTR_OFFSETS
	.align		4
.L_19:
        /*00d4*/ 	.byte	0x04, 0x28
        /*00d6*/ 	.short	(.L_21 - .L_20)


	//   ....[0]....
.L_20:
        /*00d8*/ 	.word	0x00000ee0


	//   ....[1]....
        /*00dc*/ 	.word	0x00000f20


	//   ....[2]....
        /*00e0*/ 	.word	0x000010c0


	//   ....[3]....
        /*00e4*/ 	.word	0x000010e0


	//   ....[4]....
        /*00e8*/ 	.word	0x00001280


	//   ....[5]....
        /*00ec*/ 	.word	0x000012a0


	//   ....[6]....
        /*00f0*/ 	.word	0x00001440


	//   ....[7]....
        /*00f4*/ 	.word	0x00001460


	//   ....[8]....
        /*00f8*/ 	.word	0x00001600


	//   ....[9]....
        /*00fc*/ 	.word	0x00001620


	//   ....[10]....
        /*0100*/ 	.word	0x000019f0


	//   ....[11]....
        /*0104*/ 	.word	0x00001a00


	//   ....[12]....
        /*0108*/ 	.word	0x00001bd0


	//   ....[13]....
        /*010c*/ 	.word	0x00001be0


	//   ....[14]....
        /*0110*/ 	.word	0x00001db0


	//   ....[15]....
        /*0114*/ 	.word	0x00001dc0


	//   ....[16]....
        /*0118*/ 	.word	0x00001f90


	//   ....[17]....
        /*011c*/ 	.word	0x00001fa0


	//   ....[18]....
        /*0120*/ 	.word	0x00002170


	//   ....[19]....
        /*0124*/ 	.word	0x00002180


	//   ....[20]....
        /*0128*/ 	.word	0x00003a70


	//   ....[21]....
        /*012c*/ 	.word	0x00003ac0


	//   ....[22]....
        /*0130*/ 	.word	0x00003b60


	//   ....[23]....
        /*0134*/ 	.word	0x00003bf0


	//   ....[24]....
        /*0138*/ 	.word	0x00003c90


	//   ....[25]....
        /*013c*/ 	.word	0x00003d20


	//   ....[26]....
        /*0140*/ 	.word	0x00003dc0


	//   ....[27]....
        /*0144*/ 	.word	0x00003e50


	//   ....[28]....
        /*0148*/ 	.word	0x00003ef0


	//   ....[29]....
        /*014c*/ 	.word	0x00003f80


	//----- nvinfo : EIATTR_VRC_CTA_INIT_COUNT
	.align		4
.L_21:
        /*0150*/ 	.byte	0x02, 0x4a
	.zero		1
	.zero		1


	//----- nvinfo : EIATTR_EXIT_INSTR_OFFSETS
	.align		4
        /*0154*/ 	.byte	0x04, 0x1c
        /*0156*/ 	.short	(.L_23 - .L_22)


	//   ....[0]....
.L_22:
        /*0158*/ 	.word	0x000023b0


	//   ....[1]....
        /*015c*/ 	.word	0x00002c60


	//   ....[2]....
        /*0160*/ 	.word	0x00003a10


	//----- nvinfo : EIATTR_CRS_STACK_SIZE
	.align		4
.L_23:
        /*0164*/ 	.byte	0x04, 0x1e
        /*0166*/ 	.short	(.L_25 - .L_24)
.L_24:
        /*0168*/ 	.word	0x00000000


	//----- nvinfo : EIATTR_CBANK_PARAM_SIZE
	.align		4
.L_25:
        /*016c*/ 	.byte	0x03, 0x19
        /*016e*/ 	.short	0x0018


	//----- nvinfo : EIATTR_PARAM_CBANK
	.align		4
        /*0170*/ 	.byte	0x04, 0x0a
        /*0172*/ 	.short	(.L_27 - .L_26)
	.align		4
.L_26:
        /*0174*/ 	.word	index@(.nv.constant0._Z14softmax_onlinePfS_ii)
        /*0178*/ 	.short	0x0380
        /*017a*/ 	.short	0x0018


	//----- nvinfo : EIATTR_SW_WAR
	.align		4
.L_27:
        /*017c*/ 	.byte	0x04, 0x36
        /*017e*/ 	.short	(.L_29 - .L_28)
.L_28:
        /*0180*/ 	.word	0x00000008
.L_29:


//--------------------- .nv.callgraph             --------------------------
	.section	.nv.callgraph,"",@"SHT_CUDA_CALLGRAPH"
	.align	4
	.sectionentsize	8
	.align		4
        /*0000*/ 	.word	0x00000000
	.align		4
        /*0004*/ 	.word	0xffffffff
	.align		4
        /*0008*/ 	.word	0x00000000
	.align		4
        /*000c*/ 	.word	0xfffffffe
	.align		4
        /*0010*/ 	.word	0x00000000
	.align		4
        /*0014*/ 	.word	0xfffffffd
	.align		4
        /*0018*/ 	.word	0x00000000
	.align		4
        /*001c*/ 	.word	0xfffffffc


//--------------------- .text._Z14softmax_onlinePfS_ii --------------------------
	.section	.text._Z14softmax_onlinePfS_ii,"ax",@progbits
	.align	128
        .global         _Z14softmax_onlinePfS_ii
        .type           _Z14softmax_onlinePfS_ii,@function
        .size           _Z14softmax_onlinePfS_ii,(.L_x_109 - _Z14softmax_onlinePfS_ii)
        .other          _Z14softmax_onlinePfS_ii,@"STO_CUDA_ENTRY STV_DEFAULT"
_Z14softmax_onlinePfS_ii:
.text._Z14softmax_onlinePfS_ii:
[----:B------:R-:W-:Y:S01]  /*0000*/  LDC R1, c[0x0][0x37c] ;  /* 0x0000df00ff017b82 */ /* 0x000fe20000000800 */
[----:B------:R-:W0:Y:S01]  /*0010*/  S2R R18, SR_TID.X ;  /* 0x0000000000127919 */ /* 0x000e220000002100 */
[----:B------:R-:W1:Y:S06]  /*0020*/  LDCU UR6, c[0x0][0x394] ;  /* 0x00007280ff0677ac */ /* 0x000e6c0008000800 */
[----:B------:R-:W2:Y:S01]  /*0030*/  S2UR UR5, SR_CTAID.X ;  /* 0x00000000000579c3 */ /* 0x000ea20000002500 */
[----:B------:R-:W-:Y:S01]  /*0040*/  BSSY.RECONVERGENT B0, `(.L_x_0) ;  /* 0x00000e9000007945 */ /* 0x000fe20003800200 */
[----:B------:R-:W-:Y:S01]  /*0050*/  HFMA2 R12, -RZ, RZ, 0, 0 ;  /* 0x00000000ff0c7431 */ /* 0x000fe200000001ff */
[----:B------:R-:W3:Y:S01]  /*0060*/  LDCU UR4, c[0x0][0x360] ;  /* 0x00006c00ff0477ac */ /* 0x000ee20008000800 */
[----:B------:R-:W-:Y:S01]  /*0070*/  MOV R0, 0xff800000 ;  /* 0xff80000000007802 */ /* 0x000fe20000000f00 */
[----:B------:R-:W4:Y:S03]  /*0080*/  LDCU.64 UR8, c[0x0][0x358] ;  /* 0x00006b00ff0877ac */ /* 0x000f260008000a00 */
[----:B------:R-:W5:Y:S01]  /*0090*/  LDC.64 R22, c[0x0][0x380] ;  /* 0x0000e000ff167b82 */ /* 0x000f620000000a00 */
[----:B-1----:R-:W-:Y:S01]  /*00a0*/  MOV R8, UR6 ;  /* 0x0000000600087c02 */ /* 0x002fe20008000f00 */
[----:B------:R-:W1:Y:S01]  /*00b0*/  LDCU UR6, c[0x0][0x394] ;  /* 0x00007280ff0677ac */ /* 0x000e620008000800 */
[----:B---3--:R-:W-:-:S03]  /*00c0*/  USHF.L.U32 UR4, UR4, 0x2, URZ ;  /* 0x0000000204047899 */ /* 0x008fc600080006ff */
[----:B--2---:R-:W-:-:S05]  /*00d0*/  IMAD R3, R8, UR5, RZ ;  /* 0x0000000508037c24 */ /* 0x004fca000f8e02ff */
[----:B------:R-:W-:Y:S02]  /*00e0*/  SHF.R.S32.HI R2, RZ, 0x1f, R3 ;  /* 0x0000001fff027819 */ /* 0x000fe40000011403 */
[----:B0-----:R-:W-:Y:S01]  /*00f0*/  SHF.L.U32 R14, R18, 0x2, RZ ;  /* 0x00000002120e7819 */ /* 0x001fe200000006ff */
[----:B-----5:R-:W-:-:S03]  /*0100*/  IMAD.WIDE R22, R3, 0x4, R22 ;  /* 0x0000000403167825 */ /* 0x020fc600078e0216 */
[C---:B------:R-:W-:Y:S01]  /*0110*/  ISETP.GE.AND P0, PT, R14.reuse, R8, PT ;  /* 0x000000080e00720c */ /* 0x040fe20003f06270 */
[----:B------:R-:W-:-:S12]  /*0120*/  IMAD.WIDE.U32 R16, R14, 0x4, R22 ;  /* 0x000000040e107825 */ /* 0x000fd800078e0016 */
[----:B-1--4-:R-:W-:Y:S05]  /*0130*/  @P0 BRA `(.L_x_1) ;  /* 0x0000000c00640947 */ /* 0x012fea0003800000 */
[----:B------:R-:W0:Y:S01]  /*0140*/  I2F.U32.RP R6, UR4 ;  /* 0x0000000400067d06 */ /* 0x000e220008209000 */
[----:B------:R-:W-:Y:S01]  /*0150*/  IADD3 R11, PT, PT, R14, UR4, RZ ;  /* 0x000000040e0b7c10 */ /* 0x000fe2000fffe0ff */
[----:B------:R-:W-:Y:S01]  /*0160*/  BSSY.RECONVERGENT B1, `(.L_x_2) ;  /* 0x000005b000017945 */ /* 0x000fe20003800200 */
[----:B------:R-:W-:Y:S02]  /*0170*/  IADD3 R7, PT, PT, RZ, -UR4, RZ ;  /* 0x80000004ff077c10 */ /* 0x000fe4000fffe0ff */
[CC--:B------:R-:W-:Y:S02]  /*0180*/  ISETP.GE.U32.AND P0, PT, R11.reuse, R8.reuse, PT ;  /* 0x000000080b00720c */ /* 0x0c0fe40003f06070 */
[----:B------:R-:W-:Y:S02]  /*0190*/  VIMNMX.U32 R0, PT, PT, R11, R8, !PT ;  /* 0x000000080b007248 */ /* 0x000fe40007fe0000 */
[----:B------:R-:W-:Y:S02]  /*01a0*/  SEL R9, RZ, 0x1, P0 ;  /* 0x00000001ff097807 */ /* 0x000fe40000000000 */
[----:B------:R-:W-:-:S02]  /*01b0*/  ISETP.NE.U32.AND P2, PT, RZ, UR4, PT ;  /* 0x00000004ff007c0c */ /* 0x000fc4000bf45070 */
[----:B------:R-:W-:Y:S01]  /*01c0*/  IADD3 R0, PT, PT, R0, -R11, -R9 ;  /* 0x8000000b00007210 */ /* 0x000fe20007ffe809 */
[----:B0-----:R-:W0:Y:S01]  /*01d0*/  MUFU.RCP R6, R6 ;  /* 0x0000000600067308 */ /* 0x001e220000001000 */
[----:B------:R-:W-:Y:S02]  /*01e0*/  MOV R12, RZ ;  /* 0x000000ff000c7202 */ /* 0x000fe40000000f00 */
[----:B------:R-:W-:Y:S02]  /*01f0*/  MOV R13, R14 ;  /* 0x0000000e000d7202 */ /* 0x000fe40000000f00 */
[----:B0-----:R-:W-:-:S04]  /*0200*/  IADD3 R4, PT, PT, R6, 0xffffffe, RZ ;  /* 0x0ffffffe06047810 */ /* 0x001fc80007ffe0ff */
[----:B------:R0:W1:Y:S02]  /*0210*/  F2I.FTZ.U32.TRUNC.NTZ R5, R4 ;  /* 0x0000000400057305 */ /* 0x000064000021f000 */
[----:B0-----:R-:W-:Y:S01]  /*0220*/  MOV R4, RZ ;  /* 0x000000ff00047202 */ /* 0x001fe20000000f00 */
[----:B-1----:R-:W-:-:S04]  /*0230*/  IMAD R7, R7, R5, RZ ;  /* 0x0000000507077224 */ /* 0x002fc800078e02ff */
[----:B------:R-:W-:-:S06]  /*0240*/  IMAD.HI.U32 R5, R5, R7, R4 ;  /* 0x0000000705057227 */ /* 0x000fcc00078e0004 */
[----:B------:R-:W-:-:S05]  /*0250*/  IMAD.HI.U32 R4, R5, R0, RZ ;  /* 0x0000000005047227 */ /* 0x000fca00078e00ff */
[----:B------:R-:W-:-:S05]  /*0260*/  IADD3 R5, PT, PT, -R4, RZ, RZ ;  /* 0x000000ff04057210 */ /* 0x000fca0007ffe1ff */
[----:B------:R-:W-:-:S05]  /*0270*/  IMAD R0, R5, UR4, R0 ;  /* 0x0000000405007c24 */ /* 0x000fca000f8e0200 */
[----:B------:R-:W-:-:S13]  /*0280*/  ISETP.GE.U32.AND P0, PT, R0, UR4, PT ;  /* 0x0000000400007c0c */ /* 0x000fda000bf06070 */
[----:B------:R-:W-:Y:S02]  /*0290*/  @P0 IADD3 R0, PT, PT, R0, -UR4, RZ ;  /* 0x8000000400000c10 */ /* 0x000fe4000fffe0ff */
[----:B------:R-:W-:Y:S02]  /*02a0*/  @P0 IADD3 R4, PT, PT, R4, 0x1, RZ ;  /* 0x0000000104040810 */ /* 0x000fe40007ffe0ff */
[----:B------:R-:W-:-:S13]  /*02b0*/  ISETP.GE.U32.AND P1, PT, R0, UR4, PT ;  /* 0x0000000400007c0c */ /* 0x000fda000bf26070 */
[----:B------:R-:W-:Y:S02]  /*02c0*/  @P1 IADD3 R4, PT, PT, R4, 0x1, RZ ;  /* 0x0000000104041810 */ /* 0x000fe40007ffe0ff */
[----:B------:R-:W-:-:S04]  /*02d0*/  @!P2 LOP3.LUT R4, RZ, UR4, RZ, 0x33, !PT ;  /* 0x00000004ff04ac12 */ /* 0x000fc8000f8e33ff */
[----:B------:R-:W-:-:S04]  /*02e0*/  IADD3 R9, PT, PT, R9, R4, RZ ;  /* 0x0000000409097210 */ /* 0x000fc80007ffe0ff */
[----:B------:R-:W-:-:S04]  /*02f0*/  LOP3.LUT R0, R9, 0x1, RZ, 0xc0, !PT ;  /* 0x0000000109007812 */ /* 0x000fc800078ec0ff */
[----:B------:R-:W-:Y:S02]  /*0300*/  ISETP.NE.U32.AND P0, PT, R0, 0x1, PT ;  /* 0x000000010000780c */ /* 0x000fe40003f05070 */
[----:B------:R-:W-:-:S11]  /*0310*/  MOV R0, 0xff800000 ;  /* 0xff80000000007802 */ /* 0x000fd60000000f00 */
[----:B------:R-:W-:Y:S05]  /*0320*/  @!P0 BRA `(.L_x_3) ;  /* 0x0000000000f88947 */ /* 0x000fea0003800000 */
[----:B------:R-:W2:Y:S01]  /*0330*/  LDG.E.128 R4, desc[UR8][R16.64] ;  /* 0x0000000810047981 */ /* 0x000ea2000c1e1d00 */
[----:B------:R-:W-:Y:S01]  /*0340*/  BSSY.RECONVERGENT B2, `(.L_x_4) ;  /* 0x0000015000027945 */ /* 0x000fe20003800200 */
[----:B------:R-:W-:Y:S01]  /*0350*/  HFMA2 R10, -RZ, RZ, 0.96630859375, -0.0022525787353515625 ;  /* 0x3bbb989dff0a7431 */ /* 0x000fe200000001ff */
[----:B------:R-:W-:Y:S02]  /*0360*/  MOV R0, 0xff800000 ;  /* 0xff80000000007802 */ /* 0x000fe40000000f00 */
[----:B------:R-:W-:Y:S02]  /*0370*/  MOV R12, RZ ;  /* 0x000000ff000c7202 */ /* 0x000fe40000000f00 */
[----:B--2---:R-:W-:-:S04]  /*0380*/  FMNMX R13, R6, R7, !PT ;  /* 0x00000007060d7209 */ /* 0x004fc80007800000 */
[----:B------:R-:W-:-:S04]  /*0390*/  FMNMX3 R13, R4, R5, R13, !PT ;  /* 0x00000005040d7276 */ /* 0x000fc8000780000d */
[----:B------:R-:W-:-:S13]  /*03a0*/  FSETP.NE.AND P0, PT, R13, -INF , PT ;  /* 0xff8000000d00780b */ /* 0x000fda0003f05000 */
[----:B------:R-:W-:Y:S05]  /*03b0*/  @!P0 BRA `(.L_x_5) ;  /* 0x0000000000348947 */ /* 0x000fea0003800000 */
[----:B------:R-:W-:Y:S01]  /*03c0*/  MOV R15, 0x3bbb989d ;  /* 0x3bbb989d000f7802 */ /* 0x000fe20000000f00 */
[----:B------:R-:W-:Y:S01]  /*03d0*/  FADD R0, -R13, -INF ;  /* 0xff8000000d007421 */ /* 0x000fe20000000100 */
[----:B------:R-:W-:-:S03]  /*03e0*/  MOV R19, 0x437c0000 ;  /* 0x437c000000137802 */ /* 0x000fc60000000f00 */
[----:B------:R-:W-:-:S04]  /*03f0*/  FFMA.SAT R12, R0, R15, 0.5 ;  /* 0x3f000000000c7423 */ /* 0x000fc8000000200f */
[----:B------:R-:W-:-:S04]  /*0400*/  FFMA.RM R12, R12, R19, 12582913 ;  /* 0x4b4000010c0c7423 */ /* 0x000fc80000004013 */
[C---:B------:R-:W-:Y:S01]  /*0410*/  FADD R15, R12.reuse, -12583039 ;  /* 0xcb40007f0c0f7421 */ /* 0x040fe20000000000 */
[----:B------:R-:W-:-:S03]  /*0420*/  SHF.L.U32 R12, R12, 0x17, RZ ;  /* 0x000000170c0c7819 */ /* 0x000fc600000006ff */
[----:B------:R-:W-:-:S04]  /*0430*/  FFMA R15, R0, 1.4426950216293334961, -R15 ;  /* 0x3fb8aa3b000f7823 */ /* 0x000fc8000000080f */
[----:B------:R-:W-:Y:S01]  /*0440*/  FFMA R15, R0, 1.925963033500011079e-08, R15 ;  /* 0x32a57060000f7823 */ /* 0x000fe2000000000f */
[----:B------:R-:W-:-:S05]  /*0450*/  MOV R0, R13 ;  /* 0x0000000d00007202 */ /* 0x000fca0000000f00 */
[----:B------:R-:W0:Y:S02]  /*0460*/  MUFU.EX2 R15, R15 ;  /* 0x0000000f000f7308 */ /* 0x000e240000000800 */
[----:B0-----:R-:W-:-:S04]  /*0470*/  FMUL R12, R12, R15 ;  /* 0x0000000f0c0c7220 */ /* 0x001fc80000400000 */
[----:B------:R-:W-:-:S07]  /*0480*/  FMUL R12, RZ, R12 ;  /* 0x0000000cff0c7220 */ /* 0x000fce0000400000 */
.L_x_5:
[----:B------:R-:W-:Y:S05]  /*0490*/  BSYNC.RECONVERGENT B2 ;  /* 0x0000000000027941 */ /* 0x000fea0003800200 */
.L_x_4:
[----:B------:R-:W-:Y:S02]  /*04a0*/  HFMA2 R13, -RZ, RZ, 3.7421875, 0 ;  /* 0x437c0000ff0d7431 */ /* 0x000fe400000001ff */
[C---:B------:R-:W-:Y:S01]  /*04b0*/  FADD R21, -R0.reuse, R5 ;  /* 0x0000000500157221 */ /* 0x040fe20000000100 */
[C---:B------:R-:W-:Y:S01]  /*04c0*/  FADD R19, -R0.reuse, R4 ;  /* 0x0000000400137221 */ /* 0x040fe20000000100 */
[C---:B------:R-:W-:Y:S01]  /*04d0*/  FADD R15, -R0.reuse, R6 ;  /* 0x00000006000f7221 */ /* 0x040fe20000000100 */
[----:B------:R-:W-:Y:S01]  /*04e0*/  FADD R7, -R0, R7 ;  /* 0x0000000700077221 */ /* 0x000fe20000000100 */
[-C--:B------:R-:W-:Y:S02]  /*04f0*/  FFMA.SAT R20, R21, R10.reuse, 0.5 ;  /* 0x3f00000015147423 */ /* 0x080fe4000000200a */
[-C--:B------:R-:W-:Y:S02]  /*0500*/  FFMA.SAT R26, R15, R10.reuse, 0.5 ;  /* 0x3f0000000f1a7423 */ /* 0x080fe4000000200a */
[----:B------:R-:W-:Y:S01]  /*0510*/  FFMA.RM R4, R20, R13, 12582913 ;  /* 0x4b40000114047423 */ /* 0x000fe2000000400d */
[----:B------:R-:W-:-:S03]  /*0520*/  FFMA.SAT R20, R19, R10, 0.5 ;  /* 0x3f00000013147423 */ /* 0x000fc6000000200a */
[----:B------:R-:W-:Y:S01]  /*0530*/  FADD R24, R4, -12583039 ;  /* 0xcb40007f04187421 */ /* 0x000fe20000000000 */
[----:B------:R-:W-:-:S03]  /*0540*/  FFMA.RM R5, R20, R13, 12582913 ;  /* 0x4b40000114057423 */ /* 0x000fc6000000400d */
[----:B------:R-:W-:Y:S01]  /*0550*/  FFMA R24, R21, 1.4426950216293334961, -R24 ;  /* 0x3fb8aa3b15187823 */ /* 0x000fe20000000818 */
[C---:B------:R-:W-:Y:S01]  /*0560*/  FADD R6, R5.reuse, -12583039 ;  /* 0xcb40007f05067421 */ /* 0x040fe20000000000 */
[----:B------:R-:W-:Y:S02]  /*0570*/  SHF.L.U32 R5, R5, 0x17, RZ ;  /* 0x0000001705057819 */ /* 0x000fe400000006ff */
[----:B------:R-:W-:Y:S01]  /*0580*/  FFMA R20, R21, 1.925963033500011079e-08, R24 ;  /* 0x32a5706015147823 */ /* 0x000fe20000000018 */
[----:B------:R-:W-:Y:S01]  /*0590*/  FFMA R24, R19, 1.4426950216293334961, -R6 ;  /* 0x3fb8aa3b13187823 */ /* 0x000fe20000000806 */
[-C--:B------:R-:W-:Y:S01]  /*05a0*/  FFMA.RM R6, R26, R13.reuse, 12582913 ;  /* 0x4b4000011a067423 */ /* 0x080fe2000000400d */
[----:B------:R-:W-:Y:S02]  /*05b0*/  FFMA.SAT R26, R7, R10, 0.5 ;  /* 0x3f000000071a7423 */ /* 0x000fe4000000200a */
[----:B------:R-:W-:Y:S01]  /*05c0*/  FFMA R10, R19, 1.925963033500011079e-08, R24 ;  /* 0x32a57060130a7823 */ /* 0x000fe20000000018 */
[----:B------:R-:W-:Y:S01]  /*05d0*/  FADD R24, R6, -12583039 ;  /* 0xcb40007f06187421 */ /* 0x000fe20000000000 */
[----:B------:R-:W-:Y:S01]  /*05e0*/  FFMA.RM R13, R26, R13, 12582913 ;  /* 0x4b4000011a0d7423 */ /* 0x000fe2000000400d */
[----:B------:R-:W0:Y:S02]  /*05f0*/  MUFU.EX2 R20, R20 ;  /* 0x0000001400147308 */ /* 0x000e240000000800 */
[----:B------:R-:W-:Y:S01]  /*0600*/  FFMA R24, R15, 1.4426950216293334961, -R24 ;  /* 0x3fb8aa3b0f187823 */ /* 0x000fe20000000818 */
[----:B------:R-:W-:-:S03]  /*0610*/  FADD R26, R13, -12583039 ;  /* 0xcb40007f0d1a7421 */ /* 0x000fc60000000000 */
[----:B------:R-:W-:Y:S01]  /*0620*/  FFMA R15, R15, 1.925963033500011079e-08, R24 ;  /* 0x32a570600f0f7823 */ /* 0x000fe20000000018 */
[C---:B------:R-:W-:Y:S01]  /*0630*/  FFMA R26, R7.reuse, 1.4426950216293334961, -R26 ;  /* 0x3fb8aa3b071a7823 */ /* 0x040fe2000000081a */
[----:B------:R-:W1:Y:S03]  /*0640*/  MUFU.EX2 R10, R10 ;  /* 0x0000000a000a7308 */ /* 0x000e660000000800 */
[----:B------:R-:W-:Y:S01]  /*0650*/  FFMA R26, R7, 1.925963033500011079e-08, R26 ;  /* 0x32a57060071a7823 */ /* 0x000fe2000000001a */
[----:B------:R-:W-:Y:S02]  /*0660*/  SHF.L.U32 R7, R4, 0x17, RZ ;  /* 0x0000001704077819 */ /* 0x000fe400000006ff */
[----:B------:R-:W-:Y:S02]  /*0670*/  SHF.L.U32 R4, R13, 0x17, RZ ;  /* 0x000000170d047819 */ /* 0x000fe400000006ff */
[----:B------:R-:W2:Y:S01]  /*0680*/  MUFU.EX2 R15, R15 ;  /* 0x0000000f000f7308 */ /* 0x000ea20000000800 */
[----:B0-----:R-:W-:Y:S01]  /*0690*/  FMUL R20, R7, R20 ;  /* 0x0000001407147220 */ /* 0x001fe20000400000 */
[----:B------:R-:W-:-:S02]  /*06a0*/  SHF.L.U32 R7, R6, 0x17, RZ ;  /* 0x0000001706077819 */ /* 0x000fc400000006ff */
[----:B------:R-:W-:-:S04]  /*06b0*/  MOV R13, R11 ;  /* 0x0000000b000d7202 */ /* 0x000fc80000000f00 */
[----:B------:R-:W0:Y:S01]  /*06c0*/  MUFU.EX2 R26, R26 ;  /* 0x0000001a001a7308 */ /* 0x000e220000000800 */
[----:B-1----:R-:W-:-:S04]  /*06d0*/  FFMA R10, R5, R10, R20 ;  /* 0x0000000a050a7223 */ /* 0x002fc80000000014 */
[----:B--2---:R-:W-:-:S04]  /*06e0*/  FFMA R7, R7, R15, R10 ;  /* 0x0000000f07077223 */ /* 0x004fc8000000000a */
[----:B0-----:R-:W-:-:S04]  /*06f0*/  FFMA R7, R4, R26, R7 ;  /* 0x0000001a04077223 */ /* 0x001fc80000000007 */
[----:B------:R-:W-:-:S07]  /*0700*/  FADD R12, R7, R12 ;  /* 0x0000000c070c7221 */ /* 0x000fce0000000000 */
.L_x_3:
[----:B------:R-:W-:Y:S05]  /*0710*/  BSYNC.RECONVERGENT B1 ;  /* 0x0000000000017941 */ /* 0x000fea0003800200 */
.L_x_2:
[----:B------:R-:W-:-:S13]  /*0720*/  ISETP.NE.AND P0, PT, R9, RZ, PT ;  /* 0x000000ff0900720c */ /* 0x000fda0003f05270 */
[----:B------:R-:W-:Y:S05]  /*0730*/  @!P0 BRA `(.L_x_1) ;  /* 0x0000000400e48947 */ /* 0x000fea0003800000 */
.L_x_10:
[----:B------:R-:W-:-:S06]  /*0740*/  IMAD.WIDE.U32 R4, R13, 0x4, R22 ;  /* 0x000000040d047825 */ /* 0x000fcc00078e0016 */
[----:B------:R-:W2:Y:S01]  /*0750*/  LDG.E.128 R4, desc[UR8][R4.64] ;  /* 0x0000000804047981 */ /* 0x000ea2000c1e1d00 */
[----:B------:R-:W-:-:S05]  /*0760*/  IADD3 R13, PT, PT, R13, UR4, RZ ;  /* 0x000000040d0d7c10 */ /* 0x000fca000fffe0ff */
[----:B------:R-:W-:-:S06]  /*0770*/  IMAD.WIDE.U32 R8, R13, 0x4, R22 ;  /* 0x000000040d087825 */ /* 0x000fcc00078e0016 */
[----:B------:R-:W5:Y:S01]  /*0780*/  LDG.E.128 R8, desc[UR8][R8.64] ;  /* 0x0000000808087981 */ /* 0x000f62000c1e1d00 */
[----:B------:R-:W-:Y:S01]  /*0790*/  BSSY.RECONVERGENT B1, `(.L_x_6) ;  /* 0x0000013000017945 */ /* 0x000fe20003800200 */
[----:B------:R-:W-:Y:S01]  /*07a0*/  HFMA2 R15, -RZ, RZ, 0.96630859375, -0.0022525787353515625 ;  /* 0x3bbb989dff0f7431 */ /* 0x000fe200000001ff */
[----:B--2---:R-:W-:-:S04]  /*07b0*/  FMNMX R19, R6, R7, !PT ;  /* 0x0000000706137209 */ /* 0x004fc80007800000 */
[----:B------:R-:W-:-:S04]  /*07c0*/  FMNMX3 R19, R4, R5, R19, !PT ;  /* 0x0000000504137276 */ /* 0x000fc80007800013 */
[----:B------:R-:W-:-:S13]  /*07d0*/  FSETP.GT.AND P0, PT, R19, R0, PT ;  /* 0x000000001300720b */ /* 0x000fda0003f04000 */
[----:B------:R-:W-:Y:S05]  /*07e0*/  @!P0 BRA `(.L_x_7) ;  /* 0x0000000000348947 */ /* 0x000fea0003800000 */
[----:B------:R-:W-:Y:S01]  /*07f0*/  MOV R21, 0x3bbb989d ;  /* 0x3bbb989d00157802 */ /* 0x000fe20000000f00 */
[----:B------:R-:W-:Y:S01]  /*0800*/  FADD R0, R0, -R19 ;  /* 0x8000001300007221 */ /* 0x000fe20000000000 */
        /* <DEDUP_REMOVED lines=10> */
[----:B------:R-:W-:-:S07]  /*08b0*/  FMUL R12, R12, R25 ;  /* 0x000000190c0c7220 */ /* 0x000fce0000400000 */
.L_x_7:
[----:B------:R-:W-:Y:S05]  /*08c0*/  BSYNC.RECONVERGENT B1 ;  /* 0x0000000000017941 */ /* 0x000fea0003800200 */
.L_x_6:
[C---:B------:R-:W-:Y:S01]  /*08d0*/  FADD R20, -R0.reuse, R5 ;  /* 0x0000000500147221 */ /* 0x040fe20000000100 */
[----:B------:R-:W-:Y:S01]  /*08e0*/  MOV R5, 0x437c0000 ;  /* 0x437c000000057802 */ /* 0x000fe20000000f00 */
[C---:B------:R-:W-:Y:S01]  /*08f0*/  FADD R26, -R0.reuse, R4 ;  /* 0x00000004001a7221 */ /* 0x040fe20000000100 */
[----:B------:R-:W-:Y:S01]  /*0900*/  FADD R28, -R0, R7 ;  /* 0x00000007001c7221 */ /* 0x000fe20000000100 */
[-C--:B------:R-:W-:Y:S01]  /*0910*/  FFMA.SAT R24, R20, R15.reuse, 0.5 ;  /* 0x3f00000014187423 */ /* 0x080fe2000000200f */
[----:B------:R-:W-:Y:S01]  /*0920*/  BSSY.RECONVERGENT B1, `(.L_x_8) ;  /* 0x0000031000017945 */ /* 0x000fe20003800200 */
[-C--:B------:R-:W-:Y:S01]  /*0930*/  FFMA.SAT R4, R26, R15.reuse, 0.5 ;  /* 0x3f0000001a047423 */ /* 0x080fe2000000200f */
[----:B------:R-:W-:Y:S01]  /*0940*/  FFMA.SAT R7, R28, R15, 0.5 ;  /* 0x3f0000001c077423 */ /* 0x000fe2000000200f */
[-C--:B------:R-:W-:Y:S01]  /*0950*/  FFMA.RM R19, R24, R5.reuse, 12582913 ;  /* 0x4b40000118137423 */ /* 0x080fe20000004005 */
[----:B------:R-:W-:Y:S01]  /*0960*/  FADD R24, -R0, R6 ;  /* 0x0000000600187221 */ /* 0x000fe20000000100 */
[-C--:B------:R-:W-:Y:S01]  /*0970*/  FFMA.RM R4, R4, R5.reuse, 12582913 ;  /* 0x4b40000104047423 */ /* 0x080fe20000004005 */
[----:B------:R-:W-:Y:S01]  /*0980*/  FFMA.RM R7, R7, R5, 12582913 ;  /* 0x4b40000107077423 */ /* 0x000fe20000004005 */
[C---:B------:R-:W-:Y:S01]  /*0990*/  FADD R21, R19.reuse, -12583039 ;  /* 0xcb40007f13157421 */ /* 0x040fe20000000000 */
[----:B------:R-:W-:Y:S01]  /*09a0*/  FFMA.SAT R6, R24, R15, 0.5 ;  /* 0x3f00000018067423 */ /* 0x000fe2000000200f */
[----:B------:R-:W-:-:S02]  /*09b0*/  SHF.L.U32 R19, R19, 0x17, RZ ;  /* 0x0000001713137819 */ /* 0x000fc400000006ff */
[----:B------:R-:W-:Y:S01]  /*09c0*/  FFMA R21, R20, 1.4426950216293334961, -R21 ;  /* 0x3fb8aa3b14157823 */ /* 0x000fe20000000815 */
[----:B------:R-:W-:-:S03]  /*09d0*/  FFMA.RM R6, R6, R5, 12582913 ;  /* 0x4b40000106067423 */ /* 0x000fc60000004005 */
[----:B------:R-:W-:Y:S01]  /*09e0*/  FFMA R20, R20, 1.925963033500011079e-08, R21 ;  /* 0x32a5706014147823 */ /* 0x000fe20000000015 */
[----:B------:R-:W-:-:S04]  /*09f0*/  FADD R21, R4, -12583039 ;  /* 0xcb40007f04157421 */ /* 0x000fc80000000000 */
[C---:B------:R-:W-:Y:S01]  /*0a00*/  FFMA R21, R26.reuse, 1.4426950216293334961, -R21 ;  /* 0x3fb8aa3b1a157823 */ /* 0x040fe20000000815 */
[----:B------:R-:W0:Y:S03]  /*0a10*/  MUFU.EX2 R20, R20 ;  /* 0x0000001400147308 */ /* 0x000e260000000800 */
[----:B------:R-:W-:Y:S01]  /*0a20*/  FFMA R26, R26, 1.925963033500011079e-08, R21 ;  /* 0x32a570601a1a7823 */ /* 0x000fe20000000015 */
[C---:B------:R-:W-:Y:S01]  /*0a30*/  FADD R21, R6.reuse, -12583039 ;  /* 0xcb40007f06157421 */ /* 0x040fe20000000000 */
[----:B------:R-:W-:-:S03]  /*0a40*/  SHF.L.U32 R6, R6, 0x17, RZ ;  /* 0x0000001706067819 */ /* 0x000fc600000006ff */
[C---:B------:R-:W-:Y:S01]  /*0a50*/  FFMA R21, R24.reuse, 1.4426950216293334961, -R21 ;  /* 0x3fb8aa3b18157823 */ /* 0x040fe20000000815 */
[----:B------:R-:W1:Y:S03]  /*0a60*/  MUFU.EX2 R26, R26 ;  /* 0x0000001a001a7308 */ /* 0x000e660000000800 */
[----:B------:R-:W-:Y:S01]  /*0a70*/  FFMA R24, R24, 1.925963033500011079e-08, R21 ;  /* 0x32a5706018187823 */ /* 0x000fe20000000015 */
[C---:B------:R-:W-:Y:S01]  /*0a80*/  FADD R21, R7.reuse, -12583039 ;  /* 0xcb40007f07157421 */ /* 0x040fe20000000000 */
[----:B------:R-:W-:-:S03]  /*0a90*/  SHF.L.U32 R7, R7, 0x17, RZ ;  /* 0x0000001707077819 */ /* 0x000fc600000006ff */
[C---:B------:R-:W-:Y:S01]  /*0aa0*/  FFMA R21, R28.reuse, 1.4426950216293334961, -R21 ;  /* 0x3fb8aa3b1c157823 */ /* 0x040fe20000000815 */
[----:B------:R-:W2:Y:S03]  /*0ab0*/  MUFU.EX2 R24, R24 ;  /* 0x0000001800187308 */ /* 0x000ea60000000800 */
[----:B------:R-:W-:Y:S01]  /*0ac0*/  FFMA R21, R28, 1.925963033500011079e-08, R21 ;  /* 0x32a570601c157823 */ /* 0x000fe20000000015 */
[----:B0-----:R-:W-:Y:S01]  /*0ad0*/  FMUL R28, R19, R20 ;  /* 0x00000014131c7220 */ /* 0x001fe20000400000 */
[----:B------:R-:W-:-:S04]  /*0ae0*/  SHF.L.U32 R19, R4, 0x17, RZ ;  /* 0x0000001704137819 */ /* 0x000fc800000006ff */
[----:B------:R-:W0:Y:S01]  /*0af0*/  MUFU.EX2 R21, R21 ;  /* 0x0000001500157308 */ /* 0x000e220000000800 */
[----:B-1----:R-:W-:Y:S01]  /*0b00*/  FFMA R25, R19, R26, R28 ;  /* 0x0000001a13197223 */ /* 0x002fe2000000001c */
[----:B-----5:R-:W-:-:S04]  /*0b10*/  FMNMX R19, R10, R11, !PT ;  /* 0x0000000b0a137209 */ /* 0x020fc80007800000 */
[----:B------:R-:W-:Y:S01]  /*0b20*/  FMNMX3 R19, R8, R9, R19, !PT ;  /* 0x0000000908137276 */ /* 0x000fe20007800013 */
[----:B--2---:R-:W-:-:S03]  /*0b30*/  FFMA R6, R6, R24, R25 ;  /* 0x0000001806067223 */ /* 0x004fc60000000019 */
[----:B------:R-:W-:Y:S01]  /*0b40*/  FSETP.GT.AND P0, PT, R19, R0, PT ;  /* 0x000000001300720b */ /* 0x000fe20003f04000 */
[----:B0-----:R-:W-:-:S04]  /*0b50*/  FFMA R7, R7, R21, R6 ;  /* 0x0000001507077223 */ /* 0x001fc80000000006 */
[----:B------:R-:W-:-:S08]  /*0b60*/  FADD R12, R7, R12 ;  /* 0x0000000c070c7221 */ /* 0x000fd00000000000 */
[----:B------:R-:W-:Y:S05]  /*0b70*/  @!P0 BRA `(.L_x_9) ;  /* 0x00000000002c8947 */ /* 0x000fea0003800000 */
[----:B------:R-:W-:-:S04]  /*0b80*/  FADD R0, R0, -R19 ;  /* 0x8000001300007221 */ /* 0x000fc80000000000 */
        /* <DEDUP_REMOVED lines=10> */
.L_x_9:
[----:B------:R-:W-:Y:S05]  /*0c30*/  BSYNC.RECONVERGENT B1 ;  /* 0x0000000000017941 */ /* 0x000fea0003800200 */
.L_x_8:
[C---:B------:R-:W-:Y:S01]  /*0c40*/  FADD R20, -R0.reuse, R9 ;  /* 0x0000000900147221 */ /* 0x040fe20000000100 */
[C---:B------:R-:W-:Y:S01]  /*0c50*/  FADD R8, -R0.reuse, R8 ;  /* 0x0000000800087221 */ /* 0x040fe20000000100 */
[----:B------:R-:W-:Y:S01]  /*0c60*/  FADD R10, -R0, R10 ;  /* 0x0000000a000a7221 */ /* 0x000fe20000000100 */
[----:B------:R-:W-:Y:S01]  /*0c70*/  IADD3 R13, PT, PT, R13, UR4, RZ ;  /* 0x000000040d0d7c10 */ /* 0x000fe2000fffe0ff */
[-C--:B------:R-:W-:Y:S01]  /*0c80*/  FFMA.SAT R4, R20, R15.reuse, 0.5 ;  /* 0x3f00000014047423 */ /* 0x080fe2000000200f */
[-C--:B------:R-:W-:Y:S01]  /*0c90*/  FFMA.SAT R6, R8, R15.reuse, 0.5 ;  /* 0x3f00000008067423 */ /* 0x080fe2000000200f */
[----:B------:R-:W-:Y:S02]  /*0ca0*/  FFMA.SAT R24, R10, R15, 0.5 ;  /* 0x3f0000000a187423 */ /* 0x000fe4000000200f */
[-C--:B------:R-:W-:Y:S01]  /*0cb0*/  FFMA.RM R4, R4, R5.reuse, 12582913 ;  /* 0x4b40000104047423 */ /* 0x080fe20000004005 */
[----:B------:R-:W-:-:S03]  /*0cc0*/  FFMA.RM R6, R6, R5, 12582913 ;  /* 0x4b40000106067423 */ /* 0x000fc60000004005 */
[----:B------:R-:W-:Y:S01]  /*0cd0*/  FADD R7, R4, -12583039 ;  /* 0xcb40007f04077421 */ /* 0x000fe20000000000 */
[----:B------:R-:W-:Y:S01]  /*0ce0*/  FADD R9, R6, -12583039 ;  /* 0xcb40007f06097421 */ /* 0x000fe20000000000 */
[----:B------:R-:W-:Y:S02]  /*0cf0*/  SHF.L.U32 R4, R4, 0x17, RZ ;  /* 0x0000001704047819 */ /* 0x000fe400000006ff */
[----:B------:R-:W-:-:S04]  /*0d00*/  FFMA R7, R20, 1.4426950216293334961, -R7 ;  /* 0x3fb8aa3b14077823 */ /* 0x000fc80000000807 */
[----:B------:R-:W-:Y:S01]  /*0d10*/  FFMA R19, R20, 1.925963033500011079e-08, R7 ;  /* 0x32a5706014137823 */ /* 0x000fe20000000007 */
[----:B------:R-:W-:Y:S01]  /*0d20*/  FADD R20, -R0, R11 ;  /* 0x0000000b00147221 */ /* 0x000fe20000000100 */
[----:B------:R-:W-:Y:S01]  /*0d30*/  FFMA R11, R8, 1.4426950216293334961, -R9 ;  /* 0x3fb8aa3b080b7823 */ /* 0x000fe20000000809 */
[----:B------:R-:W-:Y:S01]  /*0d40*/  FFMA.RM R7, R24, R5, 12582913 ;  /* 0x4b40000118077423 */ /* 0x000fe20000004005 */
[----:B------:R-:W0:Y:S01]  /*0d50*/  MUFU.EX2 R9, R19 ;  /* 0x0000001300097308 */ /* 0x000e220000000800 */
[----:B------:R-:W-:Y:S01]  /*0d60*/  FFMA.SAT R24, R20, R15, 0.5 ;  /* 0x3f00000014187423 */ /* 0x000fe2000000200f */
[----:B------:R-:W-:Y:S01]  /*0d70*/  FFMA R8, R8, 1.925963033500011079e-08, R11 ;  /* 0x32a5706008087823 */ /* 0x000fe2000000000b */
[----:B------:R-:W-:Y:S02]  /*0d80*/  FADD R15, R7, -12583039 ;  /* 0xcb40007f070f7421 */ /* 0x000fe40000000000 */
[----:B------:R-:W-:Y:S02]  /*0d90*/  FFMA.RM R5, R24, R5, 12582913 ;  /* 0x4b40000118057423 */ /* 0x000fe40000004005 */
[C---:B------:R-:W-:Y:S01]  /*0da0*/  FFMA R15, R10.reuse, 1.4426950216293334961, -R15 ;  /* 0x3fb8aa3b0a0f7823 */ /* 0x040fe2000000080f */
[----:B------:R-:W1:Y:S01]  /*0db0*/  MUFU.EX2 R8, R8 ;  /* 0x0000000800087308 */ /* 0x000e620000000800 */
[C---:B------:R-:W-:Y:S01]  /*0dc0*/  FADD R11, R5.reuse, -12583039 ;  /* 0xcb40007f050b7421 */ /* 0x040fe20000000000 */
[----:B------:R-:W-:Y:S01]  /*0dd0*/  SHF.L.U32 R5, R5, 0x17, RZ ;  /* 0x0000001705057819 */ /* 0x000fe200000006ff */
[----:B------:R-:W-:-:S02]  /*0de0*/  FFMA R10, R10, 1.925963033500011079e-08, R15 ;  /* 0x32a570600a0a7823 */ /* 0x000fc4000000000f */
[----:B------:R-:W-:-:S04]  /*0df0*/  FFMA R11, R20, 1.4426950216293334961, -R11 ;  /* 0x3fb8aa3b140b7823 */ /* 0x000fc8000000080b */
[----:B------:R-:W-:Y:S01]  /*0e00*/  FFMA R20, R20, 1.925963033500011079e-08, R11 ;  /* 0x32a5706014147823 */ /* 0x000fe2000000000b */
[----:B------:R-:W2:Y:S01]  /*0e10*/  MUFU.EX2 R10, R10 ;  /* 0x0000000a000a7308 */ /* 0x000ea20000000800 */
[----:B------:R-:W-:Y:S01]  /*0e20*/  SHF.L.U32 R11, R6, 0x17, RZ ;  /* 0x00000017060b7819 */ /* 0x000fe200000006ff */
[----:B0-----:R-:W-:Y:S01]  /*0e30*/  FMUL R4, R4, R9 ;  /* 0x0000000904047220 */ /* 0x001fe20000400000 */
[----:B------:R-:W-:-:S03]  /*0e40*/  SHF.L.U32 R6, R7, 0x17, RZ ;  /* 0x0000001707067819 */ /* 0x000fc600000006ff */
[----:B-1----:R-:W-:Y:S02]  /*0e50*/  FFMA R11, R11, R8, R4 ;  /* 0x000000080b0b7223 */ /* 0x002fe40000000004 */
[----:B------:R-:W0:Y:S01]  /*0e60*/  MUFU.EX2 R20, R20 ;  /* 0x0000001400147308 */ /* 0x000e220000000800 */
[----:B------:R-:W-:-:S04]  /*0e70*/  MOV R8, UR6 ;  /* 0x0000000600087c02 */ /* 0x000fc80008000f00 */
[----:B------:R-:W-:Y:S01]  /*0e80*/  ISETP.GE.AND P0, PT, R13, R8, PT ;  /* 0x000000080d00720c */ /* 0x000fe20003f06270 */
[----:B--2---:R-:W-:-:S04]  /*0e90*/  FFMA R6, R6, R10, R11 ;  /* 0x0000000a06067223 */ /* 0x004fc8000000000b */
[----:B0-----:R-:W-:-:S04]  /*0ea0*/  FFMA R5, R5, R20, R6 ;  /* 0x0000001405057223 */ /* 0x001fc80000000006 */
[----:B------:R-:W-:-:S04]  /*0eb0*/  FADD R12, R5, R12 ;  /* 0x0000000c050c7221 */ /* 0x000fc80000000000 */
[----:B------:R-:W-:Y:S05]  /*0ec0*/  @!P0 BRA `(.L_x_10) ;  /* 0xfffffff8001c8947 */ /* 0x000fea000383ffff */
.L_x_1:
[----:B------:R-:W-:Y:S05]  /*0ed0*/  BSYNC.RECONVERGENT B0 ;  /* 0x0000000000007941 */ /* 0x000fea0003800200 */
.L_x_0:
[----:B------:R-:W0:Y:S01]  /*0ee0*/  SHFL.DOWN PT, R7, R0, 0x10, 0x1f ;  /* 0x0a001f0000077f89 */ /* 0x000e2200000e0000 */
[----:B------:R-:W-:Y:S01]  /*0ef0*/  BSSY.RECONVERGENT B0, `(.L_x_11) ;  /* 0x000001c000007945 */ /* 0x000fe20003800200 */
[----:B------:R-:W-:Y:S01]  /*0f00*/  HFMA2 R5, -RZ, RZ, 0.96630859375, -0.0022525787353515625 ;  /* 0x3bbb989dff057431 */ /* 0x000fe200000001ff */
[----:B------:R-:W-:Y:S01]  /*0f10*/  MOV R4, 0x437c0000 ;  /* 0x437c000000047802 */ /* 0x000fe20000000f00 */
[----:B------:R1:W2:Y:S01]  /*0f20*/  SHFL.DOWN PT, R9, R12, 0x10, 0x1f ;  /* 0x0a001f000c097f89 */ /* 0x0002a200000e0000 */
[----:B0-----:R-:W-:-:S13]  /*0f30*/  FSETP.GEU.AND P0, PT, R0, R7, PT ;  /* 0x000000070000720b */ /* 0x001fda0003f0e000 */
[----:B-12---:R-:W-:Y:S05]  /*0f40*/  @P0 BRA `(.L_x_12) ;  /* 0x00000000002c0947 */ /* 0x006fea0003800000 */
[----:B------:R-:W-:-:S04]  /*0f50*/  FADD R0, -R7, R0 ;  /* 0x0000000007007221 */ /* 0x000fc80000000100 */
[----:B------:R-:W-:-:S04]  /*0f60*/  FFMA.SAT R11, R0, R5, 0.5 ;  /* 0x3f000000000b7423 */ /* 0x000fc80000002005 */
[----:B------:R-:W-:-:S04]  /*0f70*/  FFMA.RM R11, R11, R4, 12582913 ;  /* 0x4b4000010b0b7423 */ /* 0x000fc80000004004 */
[C---:B------:R-:W-:Y:S01]  /*0f80*/  FADD R13, R11.reuse, -12583039 ;  /* 0xcb40007f0b0d7421 */ /* 0x040fe20000000000 */
[----:B------:R-:W-:-:S03]  /*0f90*/  SHF.L.U32 R11, R11, 0x17, RZ ;  /* 0x000000170b0b7819 */ /* 0x000fc600000006ff */
[----:B------:R-:W-:-:S04]  /*0fa0*/  FFMA R13, R0, 1.4426950216293334961, -R13 ;  /* 0x3fb8aa3b000d7823 */ /* 0x000fc8000000080d */
[----:B------:R-:W-:-:S04]  /*0fb0*/  FFMA R13, R0, 1.925963033500011079e-08, R13 ;  /* 0x32a57060000d7823 */ /* 0x000fc8000000000d */
[----:B------:R-:W0:Y:S02]  /*0fc0*/  MUFU.EX2 R0, R13 ;  /* 0x0000000d00007308 */ /* 0x000e240000000800 */
[----:B0-----:R-:W-:-:S04]  /*0fd0*/  FMUL R0, R11, R0 ;  /* 0x000000000b007220 */ /* 0x001fc80000400000 */
[----:B------:R-:W-:Y:S01]  /*0fe0*/  FFMA R9, R0, R12, R9 ;  /* 0x0000000c00097223 */ /* 0x000fe20000000009 */
[----:B------:R-:W-:Y:S06]  /*0ff0*/  BRA `(.L_x_13) ;  /* 0x00000000002c7947 */ /* 0x000fec0003800000 */
.L_x_12:
[----:B------:R-:W-:-:S04]  /*1000*/  FADD R6, R7, -R0 ;  /* 0x8000000007067221 */ /* 0x000fc80000000000 */
[----:B------:R-:W-:-:S04]  /*1010*/  FFMA.SAT R7, R6, R5, 0.5 ;  /* 0x3f00000006077423 */ /* 0x000fc80000002005 */
[----:B------:R-:W-:-:S04]  /*1020*/  FFMA.RM R7, R7, R4, 12582913 ;  /* 0x4b40000107077423 */ /* 0x000fc80000004004 */
[C---:B------:R-:W-:Y:S01]  /*1030*/  FADD R11, R7.reuse, -12583039 ;  /* 0xcb40007f070b7421 */ /* 0x040fe20000000000 */
[----:B------:R-:W-:-:S03]  /*1040*/  SHF.L.U32 R7, R7, 0x17, RZ ;  /* 0x0000001707077819 */ /* 0x000fc600000006ff */
[----:B------:R-:W-:-:S04]  /*1050*/  FFMA R11, R6, 1.4426950216293334961, -R11 ;  /* 0x3fb8aa3b060b7823 */ /* 0x000fc8000000080b */
[----:B------:R-:W-:-:S04]  /*1060*/  FFMA R11, R6, 1.925963033500011079e-08, R11 ;  /* 0x32a57060060b7823 */ /* 0x000fc8000000000b */
[----:B------:R-:W0:Y:S02]  /*1070*/  MUFU.EX2 R6, R11 ;  /* 0x0000000b00067308 */ /* 0x000e240000000800 */
[----:B0-----:R-:W-:Y:S01]  /*1080*/  FMUL R6, R7, R6 ;  /* 0x0000000607067220 */ /* 0x001fe20000400000 */
[----:B------:R-:W-:-:S03]  /*1090*/  MOV R7, R0 ;  /* 0x0000000000077202 */ /* 0x000fc60000000f00 */
[----:B------:R-:W-:-:S07]  /*10a0*/  FFMA R9, R9, R6, R12 ;  /* 0x0000000609097223 */ /* 0x000fce000000000c */
.L_x_13:
[----:B------:R-:W-:Y:S05]  /*10b0*/  BSYNC.RECONVERGENT B0 ;  /* 0x0000000000007941 */ /* 0x000fea0003800200 */
.L_x_11:
[----:B------:R-:W0:Y:S01]  /*10c0*/  SHFL.DOWN PT, R10, R7, 0x8, 0x1f ;  /* 0x09001f00070a7f89 */ /* 0x000e2200000e0000 */
[----:B------:R-:W-:Y:S03]  /*10d0*/  BSSY.RECONVERGENT B0, `(.L_x_14) ;  /* 0x000001a000007945 */ /* 0x000fe60003800200 */
[----:B------:R1:W2:Y:S01]  /*10e0*/  SHFL.DOWN PT, R0, R9, 0x8, 0x1f ;  /* 0x09001f0009007f89 */ /* 0x0002a200000e0000 */
[----:B0-----:R-:W-:-:S13]  /*10f0*/  FSETP.GEU.AND P0, PT, R7, R10, PT ;  /* 0x0000000a0700720b */ /* 0x001fda0003f0e000 */
[----:B-12---:R-:W-:Y:S05]  /*1100*/  @!P0 BRA `(.L_x_15) ;  /* 0x00000000002c8947 */ /* 0x006fea0003800000 */
        /* <DEDUP_REMOVED lines=11> */
.L_x_15:
        /* <DEDUP_REMOVED lines=11> */
.L_x_16:
[----:B------:R-:W-:Y:S05]  /*1270*/  BSYNC.RECONVERGENT B0 ;  /* 0x0000000000007941 */ /* 0x000fea0003800200 */
.L_x_14:
        /* <DEDUP_REMOVED lines=16> */
.L_x_18:
        /* <DEDUP_REMOVED lines=11> */
.L_x_19:
[----:B------:R-:W-:Y:S05]  /*1430*/  BSYNC.RECONVERGENT B0 ;  /* 0x0000000000007941 */ /* 0x000fea0003800200 */
.L_x_17:
        /* <DEDUP_REMOVED lines=16> */
.L_x_21:
        /* <DEDUP_REMOVED lines=11> */
.L_x_22:
[----:B------:R-:W-:Y:S05]  /*15f0*/  BSYNC.RECONVERGENT B0 ;  /* 0x0000000000007941 */ /* 0x000fea0003800200 */
.L_x_20:
        /* <DEDUP_REMOVED lines=16> */
.L_x_24:
        /* <DEDUP_REMOVED lines=11> */
.L_x_25:
[----:B------:R-:W-:Y:S05]  /*17b0*/  BSYNC.RECONVERGENT B0 ;  /* 0x0000000000007941 */ /* 0x000fea0003800200 */
.L_x_23:
[----:B------:R-:W-:Y:S01]  /*17c0*/  LOP3.LUT P0, RZ, R18, 0x1f, RZ, 0xc0, !PT ;  /* 0x0000001f12ff7812 */ /* 0x000fe2000780c0ff */
[----:B------:R-:W-:-:S12]  /*17d0*/  BSSY.RECONVERGENT B0, `(.L_x_26) ;  /* 0x000000c000007945 */ /* 0x000fd80003800200 */
[----:B------:R-:W-:Y:S05]  /*17e0*/  @P0 BRA `(.L_x_27) ;  /* 0x0000000000280947 */ /* 0x000fea0003800000 */
[----:B------:R-:W0:Y:S01]  /*17f0*/  S2UR UR7, SR_CgaCtaId ;  /* 0x00000000000779c3 */ /* 0x000e220000008800 */
[----:B------:R-:W-:Y:S02]  /*1800*/  UMOV UR5, 0x400 ;  /* 0x0000040000057882 */ /* 0x000fe40000000000 */
[----:B------:R-:W-:Y:S02]  /*1810*/  UIADD3 UR6, UPT, UPT, UR5, 0x8, URZ ;  /* 0x0000000805067890 */ /* 0x000fe4000fffe0ff */
[----:B------:R-:W-:Y:S02]  /*1820*/  UIADD3 UR5, UPT, UPT, UR5, 0x28, URZ ;  /* 0x0000002805057890 */ /* 0x000fe4000fffe0ff */
[----:B0-----:R-:W-:Y:S02]  /*1830*/  ULEA UR6, UR7, UR6, 0x18 ;  /* 0x0000000607067291 */ /* 0x001fe4000f8ec0ff */
[----:B------:R-:W-:-:S04]  /*1840*/  ULEA UR5, UR7, UR5, 0x18 ;  /* 0x0000000507057291 */ /* 0x000fc8000f8ec0ff */
[C---:B------:R-:W-:Y:S02]  /*1850*/  LEA.HI R6, R18.reuse, UR6, RZ, 0x1d ;  /* 0x0000000612067c11 */ /* 0x040fe4000f8fe8ff */
[----:B------:R-:W-:-:S03]  /*1860*/  LEA.HI R9, R18, UR5, RZ, 0x1d ;  /* 0x0000000512097c11 */ /* 0x000fc6000f8fe8ff */
[----:B------:R0:W-:Y:S04]  /*1870*/  STS [R6], R7 ;  /* 0x0000000706007388 */ /* 0x0001e80000000800 */
[----:B------:R0:W-:Y:S02]  /*1880*/  STS [R9], R0 ;  /* 0x0000000009007388 */ /* 0x0001e40000000800 */
.L_x_27:
[----:B------:R-:W-:Y:S05]  /*1890*/  BSYNC.RECONVERGENT B0 ;  /* 0x0000000000007941 */ /* 0x000fea0003800200 */
.L_x_26:
[----:B------:R-:W-:Y:S01]  /*18a0*/  BAR.SYNC.DEFER_BLOCKING 0x0 ;  /* 0x0000000000007b1d */ /* 0x000fe20000010000 */
[C---:B------:R-:W-:Y:S01]  /*18b0*/  ISETP.GT.U32.AND P0, PT, R18.reuse, 0x7, PT ;  /* 0x000000071200780c */ /* 0x040fe20003f04070 */
[----:B0-----:R-:W-:Y:S01]  /*18c0*/  HFMA2 R0, -RZ, RZ, 0, 0 ;  /* 0x00000000ff007431 */ /* 0x001fe200000001ff */
[----:B------:R-:W-:Y:S02]  /*18d0*/  ISETP.GT.U32.AND P1, PT, R18, 0x1f, PT ;  /* 0x0000001f1200780c */ /* 0x000fe40003f24070 */
[----:B------:R-:W-:Y:S01]  /*18e0*/  MOV R9, 0xff7fffff ;  /* 0xff7fffff00097802 */ /* 0x000fe20000000f00 */
[----:B------:R-:W-:Y:S08]  /*18f0*/  BSSY.RECONVERGENT B0, `(.L_x_28) ;  /* 0x000000c000007945 */ /* 0x000ff00003800200 */
[----:B------:R-:W-:Y:S05]  /*1900*/  @P0 BRA `(.L_x_29) ;  /* 0x0000000000280947 */ /* 0x000fea0003800000 */
[----:B------:R-:W0:Y:S01]  /*1910*/  S2UR UR7, SR_CgaCtaId ;  /* 0x00000000000779c3 */ /* 0x000e220000008800 */
[----:B------:R-:W-:Y:S02]  /*1920*/  UMOV UR5, 0x400 ;  /* 0x0000040000057882 */ /* 0x000fe40000000000 */
[----:B------:R-:W-:Y:S02]  /*1930*/  UIADD3 UR6, UPT, UPT, UR5, 0x8, URZ ;  /* 0x0000000805067890 */ /* 0x000fe4000fffe0ff */
[----:B------:R-:W-:Y:S02]  /*1940*/  UIADD3 UR5, UPT, UPT, UR5, 0x28, URZ ;  /* 0x0000002805057890 */ /* 0x000fe4000fffe0ff */
[----:B0-----:R-:W-:Y:S02]  /*1950*/  ULEA UR6, UR7, UR6, 0x18 ;  /* 0x0000000607067291 */ /* 0x001fe4000f8ec0ff */
[----:B------:R-:W-:-:S04]  /*1960*/  ULEA UR5, UR7, UR5, 0x18 ;  /* 0x0000000507057291 */ /* 0x000fc8000f8ec0ff */
[C---:B------:R-:W-:Y:S02]  /*1970*/  LEA R9, R18.reuse, UR6, 0x2 ;  /* 0x0000000612097c11 */ /* 0x040fe4000f8e10ff */
[----:B------:R-:W-:-:S04]  /*1980*/  LEA R0, R18, UR5, 0x2 ;  /* 0x0000000512007c11 */ /* 0x000fc8000f8e10ff */
[----:B------:R-:W0:Y:S04]  /*1990*/  LDS R9, [R9] ;  /* 0x0000000009097984 */ /* 0x000e280000000800 */
[----:B------:R-:W1:Y:S02]  /*19a0*/  LDS R0, [R0] ;  /* 0x0000000000007984 */ /* 0x000e640000000800 */
.L_x_29:
[----:B------:R-:W-:Y:S05]  /*19b0*/  BSYNC.RECONVERGENT B0 ;  /* 0x0000000000007941 */ /* 0x000fea0003800200 */
.L_x_28:
[----:B------:R-:W-:Y:S05]  /*19c0*/  @P1 BRA `(.L_x_30) ;  /* 0x00000008006c1947 */ /* 0x000fea0003800000 */
[----:B------:R-:W-:-:S03]  /*19d0*/  UMOV UR5, 0xffffffff ;  /* 0xffffffff00057882 */ /* 0x000fc60000000000 */
[----:B------:R-:W-:Y:S05]  /*19e0*/  BRA.DIV UR5, `(.L_x_31) ;  /* 0x00000022050c7947 */ /* 0x000fea000b800000 */
[----:B0-----:R0:W2:Y:S04]  /*19f0*/  SHFL.DOWN PT, R6, R9, 0x10, 0x1f ;  /* 0x0a001f0009067f89 */ /* 0x0010a800000e0000 */
[----:B-1----:R0:W1:Y:S02]  /*1a00*/  SHFL.DOWN PT, R7, R0, 0x10, 0x1f ;  /* 0x0a001f0000077f89 */ /* 0x00206400000e0000 */
.L_x_80:
[----:B--2---:R-:W-:Y:S01]  /*1a10*/  FSETP.GEU.AND P0, PT, R9, R6, PT ;  /* 0x000000060900720b */ /* 0x004fe20003f0e000 */
[----:B------:R-:W-:-:S12]  /*1a20*/  BSSY.RECONVERGENT B0, `(.L_x_32) ;  /* 0x0000018000007945 */ /* 0x000fd80003800200 */
[----:B------:R-:W-:Y:S05]  /*1a30*/  @P0 BRA `(.L_x_33) ;  /* 0x00000000002c0947 */ /* 0x000fea0003800000 */
[----:B------:R-:W-:-:S04]  /*1a40*/  FADD R10, -R6, R9 ;  /* 0x00000009060a7221 */ /* 0x000fc80000000100 */
[----:B0-----:R-:W-:-:S04]  /*1a50*/  FFMA.SAT R9, R10, R5, 0.5 ;  /* 0x3f0000000a097423 */ /* 0x001fc80000002005 */
[----:B------:R-:W-:-:S04]  /*1a60*/  FFMA.RM R9, R9, R4, 12582913 ;  /* 0x4b40000109097423 */ /* 0x000fc80000004004 */
[C---:B------:R-:W-:Y:S01]  /*1a70*/  FADD R11, R9.reuse, -12583039 ;  /* 0xcb40007f090b7421 */ /* 0x040fe20000000000 */
[----:B------:R-:W-:-:S03]  /*1a80*/  SHF.L.U32 R9, R9, 0x17, RZ ;  /* 0x0000001709097819 */ /* 0x000fc600000006ff */
[----:B------:R-:W-:-:S04]  /*1a90*/  FFMA R11, R10, 1.4426950216293334961, -R11 ;  /* 0x3fb8aa3b0a0b7823 */ /* 0x000fc8000000080b */
[----:B------:R-:W-:-:S04]  /*1aa0*/  FFMA R11, R10, 1.925963033500011079e-08, R11 ;  /* 0x32a570600a0b7823 */ /* 0x000fc8000000000b */
[----:B------:R-:W0:Y:S02]  /*1ab0*/  MUFU.EX2 R10, R11 ;  /* 0x0000000b000a7308 */ /* 0x000e240000000800 */
[----:B0-----:R-:W-:-:S04]  /*1ac0*/  FMUL R10, R9, R10 ;  /* 0x0000000a090a7220 */ /* 0x001fc80000400000 */
[----:B-1----:R-:W-:Y:S01]  /*1ad0*/  FFMA R7, R10, R0, R7 ;  /* 0x000000000a077223 */ /* 0x002fe20000000007 */
[----:B------:R-:W-:Y:S06]  /*1ae0*/  BRA `(.L_x_34) ;  /* 0x00000000002c7947 */ /* 0x000fec0003800000 */
.L_x_33:
[----:B------:R-:W-:-:S04]  /*1af0*/  FADD R6, R6, -R9 ;  /* 0x8000000906067221 */ /* 0x000fc80000000000 */
[----:B------:R-:W-:-:S04]  /*1b00*/  FFMA.SAT R11, R6, R5, 0.5 ;  /* 0x3f000000060b7423 */ /* 0x000fc80000002005 */
[----:B------:R-:W-:-:S04]  /*1b10*/  FFMA.RM R11, R11, R4, 12582913 ;  /* 0x4b4000010b0b7423 */ /* 0x000fc80000004004 */
[C---:B------:R-:W-:Y:S01]  /*1b20*/  FADD R13, R11.reuse, -12583039 ;  /* 0xcb40007f0b0d7421 */ /* 0x040fe20000000000 */
[----:B------:R-:W-:-:S03]  /*1b30*/  SHF.L.U32 R11, R11, 0x17, RZ ;  /* 0x000000170b0b7819 */ /* 0x000fc600000006ff */
[----:B------:R-:W-:-:S04]  /*1b40*/  FFMA R13, R6, 1.4426950216293334961, -R13 ;  /* 0x3fb8aa3b060d7823 */ /* 0x000fc8000000080d */
[----:B------:R-:W-:-:S04]  /*1b50*/  FFMA R13, R6, 1.925963033500011079e-08, R13 ;  /* 0x32a57060060d7823 */ /* 0x000fc8000000000d */
[----:B------:R-:W2:Y:S02]  /*1b60*/  MUFU.EX2 R6, R13 ;  /* 0x0000000d00067308 */ /* 0x000ea40000000800 */
[----:B--2---:R-:W-:Y:S01]  /*1b70*/  FMUL R11, R11, R6 ;  /* 0x000000060b0b7220 */ /* 0x004fe20000400000 */
[----:B------:R-:W-:-:S03]  /*1b80*/  MOV R6, R9 ;  /* 0x0000000900067202 */ /* 0x000fc60000000f00 */
[----:B-1----:R-:W-:-:S07]  /*1b90*/  FFMA R7, R7, R11, R0 ;  /* 0x0000000b07077223 */ /* 0x002fce0000000000 */
.L_x_34:
[----:B------:R-:W-:Y:S05]  /*1ba0*/  BSYNC.RECONVERGENT B0 ;  /* 0x0000000000007941 */ /* 0x000fea0003800200 */
.L_x_32:
[----:B------:R-:W-:-:S03]  /*1bb0*/  UMOV UR5, 0xffffffff ;  /* 0xffffffff00057882 */ /* 0x000fc60000000000 */
[----:B------:R-:W-:Y:S05]  /*1bc0*/  BRA.DIV UR5, `(.L_x_35) ;  /* 0x0000001e05cc7947 */ /* 0x000fea000b800000 */
[----:B0-----:R0:W1:Y:S04]  /*1bd0*/  SHFL.DOWN PT, R9, R6, 0x8, 0x1f ;  /* 0x09001f0006097f89 */ /* 0x00106800000e0000 */
[----:B------:R0:W2:Y:S02]  /*1be0*/  SHFL.DOWN PT, R0, R7, 0x8, 0x1f ;  /* 0x09001f0007007f89 */ /* 0x0000a400000e0000 */
.L_x_84:
[----:B-1----:R-:W-:Y:S01]  /*1bf0*/  FSETP.GEU.AND P0, PT, R6, R9, PT ;  /* 0x000000090600720b */ /* 0x002fe20003f0e000 */
[----:B------:R-:W-:-:S12]  /*1c00*/  BSSY.RECONVERGENT B0, `(.L_x_36) ;  /* 0x0000018000007945 */ /* 0x000fd80003800200 */
[----:B------:R-:W-:Y:S05]  /*1c10*/  @!P0 BRA `(.L_x_37) ;  /* 0x00000000002c8947 */ /* 0x000fea0003800000 */
[----:B------:R-:W-:-:S04]  /*1c20*/  FADD R10, -R6, R9 ;  /* 0x00000009060a7221 */ /* 0x000fc80000000100 */
[----:B------:R-:W-:-:S04]  /*1c30*/  FFMA.SAT R9, R10, R5, 0.5 ;  /* 0x3f0000000a097423 */ /* 0x000fc80000002005 */
[----:B------:R-:W-:-:S04]  /*1c40*/  FFMA.RM R9, R9, R4, 12582913 ;  /* 0x4b40000109097423 */ /* 0x000fc80000004004 */
[C---:B------:R-:W-:Y:S01]  /*1c50*/  FADD R11, R9.reuse, -12583039 ;  /* 0xcb40007f090b7421 */ /* 0x040fe20000000000 */
[----:B------:R-:W-:-:S03]  /*1c60*/  SHF.L.U32 R9, R9, 0x17, RZ ;  /* 0x0000001709097819 */ /* 0x000fc600000006ff */
[----:B------:R-:W-:-:S04]  /*1c70*/  FFMA R11, R10, 1.4426950216293334961, -R11 ;  /* 0x3fb8aa3b0a0b7823 */ /* 0x000fc8000000080b */
[----:B------:R-:W-:-:S04]  /*1c80*/  FFMA R11, R10, 1.925963033500011079e-08, R11 ;  /* 0x32a570600a0b7823 */ /* 0x000fc8000000000b */
[----:B------:R-:W1:Y:S02]  /*1c90*/  MUFU.EX2 R10, R11 ;  /* 0x0000000b000a7308 */ /* 0x000e640000000800 */
[----:B-1----:R-:W-:-:S04]  /*1ca0*/  FMUL R9, R9, R10 ;  /* 0x0000000a09097220 */ /* 0x002fc80000400000 */
[----:B0-2---:R-:W-:Y:S01]  /*1cb0*/  FFMA R7, R0, R9, R7 ;  /* 0x0000000900077223 */ /* 0x005fe20000000007 */
[----:B------:R-:W-:Y:S06]  /*1cc0*/  BRA `(.L_x_38) ;  /* 0x00000000002c7947 */ /* 0x000fec0003800000 */
.L_x_37:
[----:B0-----:R-:W-:-:S04]  /*1cd0*/  FADD R6, R6, -R9 ;  /* 0x8000000906067221 */ /* 0x001fc80000000000 */
        /* <DEDUP_REMOVED lines=9> */
[----:B--2---:R-:W-:-:S07]  /*1d70*/  FFMA R7, R11, R7, R0 ;  /* 0x000000070b077223 */ /* 0x004fce0000000000 */
.L_x_38:
[----:B------:R-:W-:Y:S05]  /*1d80*/  BSYNC.RECONVERGENT B0 ;  /* 0x0000000000007941 */ /* 0x000fea0003800200 */
.L_x_36:
[----:B------:R-:W-:-:S03]  /*1d90*/  UMOV UR5, 0xffffffff ;  /* 0xffffffff00057882 */ /* 0x000fc60000000000 */
[----:B------:R-:W-:Y:S05]  /*1da0*/  BRA.DIV UR5, `(.L_x_39) ;  /* 0x0000001e05a07947 */ /* 0x000fea000b800000 */
[----:B------:R0:W1:Y:S04]  /*1db0*/  SHFL.DOWN PT, R9, R6, 0x4, 0x1f ;  /* 0x08801f0006097f89 */ /* 0x00006800000e0000 */
[----:B------:R0:W2:Y:S02]  /*1dc0*/  SHFL.DOWN PT, R0, R7, 0x4, 0x1f ;  /* 0x08801f0007007f89 */ /* 0x0000a400000e0000 */
.L_x_88:
        /* <DEDUP_REMOVED lines=14> */
.L_x_41:
        /* <DEDUP_REMOVED lines=11> */
.L_x_42:
[----:B------:R-:W-:Y:S05]  /*1f60*/  BSYNC.RECONVERGENT B0 ;  /* 0x0000000000007941 */ /* 0x000fea0003800200 */
.L_x_40:
[----:B------:R-:W-:-:S03]  /*1f70*/  UMOV UR5, 0xffffffff ;  /* 0xffffffff00057882 */ /* 0x000fc60000000000 */
[----:B------:R-:W-:Y:S05]  /*1f80*/  BRA.DIV UR5, `(.L_x_43) ;  /* 0x0000001e05747947 */ /* 0x000fea000b800000 */
[----:B------:R0:W1:Y:S04]  /*1f90*/  SHFL.DOWN PT, R9, R6, 0x2, 0x1f ;  /* 0x08401f0006097f89 */ /* 0x00006800000e0000 */
[----:B------:R0:W2:Y:S02]  /*1fa0*/  SHFL.DOWN PT, R0, R7, 0x2, 0x1f ;  /* 0x08401f0007007f89 */ /* 0x0000a400000e0000 */
.L_x_92:
        /* <DEDUP_REMOVED lines=12> */
[----:B--2---:R-:W-:Y:S01]  /*2070*/  FFMA R0, R0, R9, R7 ;  /* 0x0000000900007223 */ /* 0x004fe20000000007 */
[----:B------:R-:W-:Y:S06]  /*2080*/  BRA `(.L_x_46) ;  /* 0x00000000002c7947 */ /* 0x000fec0003800000 */
.L_x_45:
        /* <DEDUP_REMOVED lines=11> */
.L_x_46:
[----:B------:R-:W-:Y:S05]  /*2140*/  BSYNC.RECONVERGENT B0 ;  /* 0x0000000000007941 */ /* 0x000fea0003800200 */
.L_x_44:
[----:B------:R-:W-:-:S03]  /*2150*/  UMOV UR5, 0xffffffff ;  /* 0xffffffff00057882 */ /* 0x000fc60000000000 */
[----:B------:R-:W-:Y:S05]  /*2160*/  BRA.DIV UR5, `(.L_x_47) ;  /* 0x0000001e05487947 */ /* 0x000fea000b800000 */
[----:B------:R1:W2:Y:S04]  /*2170*/  SHFL.DOWN PT, R9, R6, 0x1, 0x1f ;  /* 0x08201f0006097f89 */ /* 0x0002a800000e0000 */
[----:B0-----:R1:W0:Y:S02]  /*2180*/  SHFL.DOWN PT, R7, R0, 0x1, 0x1f ;  /* 0x08201f0000077f89 */ /* 0x00122400000e0000 */
.L_x_96:
[----:B--2---:R-:W-:Y:S01]  /*2190*/  FSETP.GEU.AND P0, PT, R6, R9, PT ;  /* 0x000000090600720b */ /* 0x004fe20003f0e000 */
        /* <DEDUP_REMOVED lines=9> */
[----:B------:R-:W2:Y:S02]  /*2230*/  MUFU.EX2 R10, R11 ;  /* 0x0000000b000a7308 */ /* 0x000ea40000000800 */
[----:B--2---:R-:W-:-:S04]  /*2240*/  FMUL R9, R9, R10 ;  /* 0x0000000a09097220 */ /* 0x004fc80000400000 */
[----:B0-----:R-:W-:Y:S01]  /*2250*/  FFMA R7, R7, R9, R0 ;  /* 0x0000000907077223 */ /* 0x001fe20000000000 */
[----:B------:R-:W-:Y:S06]  /*2260*/  BRA `(.L_x_50) ;  /* 0x00000000002c7947 */ /* 0x000fec0003800000 */
.L_x_49:
[----:B-1----:R-:W-:-:S04]  /*2270*/  FADD R6, R6, -R9 ;  /* 0x8000000906067221 */ /* 0x002fc80000000000 */
[----:B------:R-:W-:-:S04]  /*2280*/  FFMA.SAT R11, R6, R5, 0.5 ;  /* 0x3f000000060b7423 */ /* 0x000fc80000002005 */
[----:B------:R-:W-:-:S04]  /*2290*/  FFMA.RM R11, R11, R4, 12582913 ;  /* 0x4b4000010b0b7423 */ /* 0x000fc80000004004 */
[C---:B------:R-:W-:Y:S01]  /*22a0*/  FADD R13, R11.reuse, -12583039 ;  /* 0xcb40007f0b0d7421 */ /* 0x040fe20000000000 */
[----:B------:R-:W-:-:S03]  /*22b0*/  SHF.L.U32 R11, R11, 0x17, RZ ;  /* 0x000000170b0b7819 */ /* 0x000fc600000006ff */
[----:B------:R-:W-:-:S04]  /*22c0*/  FFMA R13, R6, 1.4426950216293334961, -R13 ;  /* 0x3fb8aa3b060d7823 */ /* 0x000fc8000000080d */
[----:B------:R-:W-:-:S04]  /*22d0*/  FFMA R13, R6, 1.925963033500011079e-08, R13 ;  /* 0x32a57060060d7823 */ /* 0x000fc8000000000d */
[----:B------:R-:W1:Y:S02]  /*22e0*/  MUFU.EX2 R6, R13 ;  /* 0x0000000d00067308 */ /* 0x000e640000000800 */
[----:B-1----:R-:W-:Y:S01]  /*22f0*/  FMUL R10, R11, R6 ;  /* 0x000000060b0a7220 */ /* 0x002fe20000400000 */
[----:B------:R-:W-:-:S03]  /*2300*/  MOV R6, R9 ;  /* 0x0000000900067202 */ /* 0x000fc60000000f00 */
[----:B0-----:R-:W-:-:S07]  /*2310*/  FFMA R7, R10, R0, R7 ;  /* 0x000000000a077223 */ /* 0x001fce0000000007 */
.L_x_50:
[----:B------:R-:W-:Y:S05]  /*2320*/  BSYNC.RECONVERGENT B0 ;  /* 0x0000000000007941 */ /* 0x000fea0003800200 */
.L_x_48:
[----:B------:R-:W-:-:S13]  /*2330*/  ISETP.NE.AND P0, PT, R18, RZ, PT ;  /* 0x000000ff1200720c */ /* 0x000fda0003f05270 */
[----:B------:R-:W0:Y:S01]  /*2340*/  @!P0 S2R R9, SR_CgaCtaId ;  /* 0x0000000000098919 */ /* 0x000e220000008800 */
[----:B-1----:R-:W-:-:S04]  /*2350*/  @!P0 MOV R0, 0x400 ;  /* 0x0000040000008802 */ /* 0x002fc80000000f00 */
[----:B0-----:R-:W-:-:S05]  /*2360*/  @!P0 LEA R0, R9, R0, 0x18 ;  /* 0x0000000009008211 */ /* 0x001fca00078ec0ff */
[----:B------:R2:W-:Y:S02]  /*2370*/  @!P0 STS.64 [R0], R6 ;  /* 0x0000000600008388 */ /* 0x0005e40000000a00 */
.L_x_30:
[----:B------:R-:W-:Y:S05]  /*2380*/  WARPSYNC.ALL ;  /* 0x0000000000007948 */ /* 0x000fea0003800000 */
[----:B------:R-:W-:Y:S01]  /*2390*/  BAR.SYNC.DEFER_BLOCKING 0x0 ;  /* 0x0000000000007b1d */ /* 0x000fe20000010000 */
[----:B------:R-:W-:-:S13]  /*23a0*/  ISETP.GE.AND P0, PT, R14, R8, PT ;  /* 0x000000080e00720c */ /* 0x000fda0003f06270 */
[----:B------:R-:W-:Y:S05]  /*23b0*/  @P0 EXIT ;  /* 0x000000000000094d */ /* 0x000fea0003800000 */
[----:B-12---:R-:W1:Y:S01]  /*23c0*/  I2F.U32.RP R0, UR4 ;  /* 0x0000000400007d06 */ /* 0x006e620008209000 */
[----:B------:R-:W-:Y:S01]  /*23d0*/  IADD3 R13, PT, PT, R14, UR4, RZ ;  /* 0x000000040e0d7c10 */ /* 0x000fe2000fffe0ff */
[----:B------:R-:W2:Y:S01]  /*23e0*/  S2UR UR6, SR_CgaCtaId ;  /* 0x00000000000679c3 */ /* 0x000ea20000008800 */
[----:B0-----:R-:W-:Y:S01]  /*23f0*/  IADD3 R9, PT, PT, RZ, -UR4, RZ ;  /* 0x80000004ff097c10 */ /* 0x001fe2000fffe0ff */
[----:B------:R-:W-:Y:S01]  /*2400*/  UMOV UR5, 0x400 ;  /* 0x0000040000057882 */ /* 0x000fe20000000000 */
[CC--:B------:R-:W-:Y:S01]  /*2410*/  ISETP.GE.AND P0, PT, R13.reuse, R8.reuse, PT ;  /* 0x000000080d00720c */ /* 0x0c0fe20003f06270 */
[----:B------:R-:W-:Y:S01]  /*2420*/  BSSY.RECONVERGENT B2, `(.L_x_51) ;  /* 0x0000080000027945 */ /* 0x000fe20003800200 */
[----:B------:R-:W-:Y:S02]  /*2430*/  VIMNMX R8, PT, PT, R13, R8, !PT ;  /* 0x000000080d087248 */ /* 0x000fe40007fe0100 */
[----:B------:R-:W-:Y:S02]  /*2440*/  SEL R15, RZ, 0x1, P0 ;  /* 0x00000001ff0f7807 */ /* 0x000fe40000000000 */
[----:B------:R-:W-:-:S02]  /*2450*/  ISETP.NE.U32.AND P2, PT, RZ, UR4, PT ;  /* 0x00000004ff007c0c */ /* 0x000fc4000bf45070 */
[----:B------:R-:W-:Y:S01]  /*2460*/  IADD3 R8, PT, PT, R8, -R13, -R15 ;  /* 0x8000000d08087210 */ /* 0x000fe20007ffe80f */
[----:B-1----:R-:W0:Y:S01]  /*2470*/  MUFU.RCP R0, R0 ;  /* 0x0000000000007308 */ /* 0x002e220000001000 */
[----:B--2---:R-:W-:Y:S01]  /*2480*/  ULEA UR5, UR6, UR5, 0x18 ;  /* 0x0000000506057291 */ /* 0x004fe2000f8ec0ff */
[----:B0-----:R-:W-:-:S06]  /*2490*/  IADD3 R6, PT, PT, R0, 0xffffffe, RZ ;  /* 0x0ffffffe00067810 */ /* 0x001fcc0007ffe0ff */
[----:B------:R0:W1:Y:S02]  /*24a0*/  F2I.FTZ.U32.TRUNC.NTZ R7, R6 ;  /* 0x0000000600077305 */ /* 0x000064000021f000 */
[----:B0-----:R-:W-:Y:S02]  /*24b0*/  HFMA2 R6, -RZ, RZ, 0, 0 ;  /* 0x00000000ff067431 */ /* 0x001fe400000001ff */
[----:B-1----:R-:W-:-:S04]  /*24c0*/  IMAD R9, R9, R7, RZ ;  /* 0x0000000709097224 */ /* 0x002fc800078e02ff */
[----:B------:R-:W-:-:S06]  /*24d0*/  IMAD.HI.U32 R9, R7, R9, R6 ;  /* 0x0000000907097227 */ /* 0x000fcc00078e0006 */
[----:B------:R-:W-:-:S05]  /*24e0*/  IMAD.HI.U32 R0, R9, R8, RZ ;  /* 0x0000000809007227 */ /* 0x000fca00078e00ff */
[----:B------:R-:W-:-:S05]  /*24f0*/  IADD3 R7, PT, PT, -R0, RZ, RZ ;  /* 0x000000ff00077210 */ /* 0x000fca0007ffe1ff */
[----:B------:R-:W-:Y:S02]  /*2500*/  IMAD R8, R7, UR4, R8 ;  /* 0x0000000407087c24 */ /* 0x000fe4000f8e0208 */
[----:B------:R-:W0:Y:S03]  /*2510*/  LDS.64 R6, [UR5] ;  /* 0x00000005ff067984 */ /* 0x000e260008000a00 */
        /* <DEDUP_REMOVED lines=8> */
[----:B------:R-:W-:-:S13]  /*25a0*/  ISETP.NE.U32.AND P0, PT, R0, 0x1, PT ;  /* 0x000000010000780c */ /* 0x000fda0003f05070 */
[----:B0-----:R-:W-:Y:S05]  /*25b0*/  @!P0 BRA `(.L_x_52) ;  /* 0x0000000400988947 */ /* 0x001fea0003800000 */
[----:B------:R-:W2:Y:S01]  /*25c0*/  LDG.E.128 R8, desc[UR8][R16.64] ;  /* 0x0000000810087981 */ /* 0x000ea2000c1e1d00 */
[----:B------:R-:W-:Y:S01]  /*25d0*/  BSSY.RECONVERGENT B3, `(.L_x_53) ;  /* 0x0000015000037945 */ /* 0x000fe20003800200 */
[----:B--2---:R-:W-:-:S04]  /*25e0*/  FADD R8, -R6, R8 ;  /* 0x0000000806087221 */ /* 0x004fc80000000100 */
[----:B------:R-:W-:-:S04]  /*25f0*/  FFMA.SAT R5, R8, R5, 0.5 ;  /* 0x3f00000008057423 */ /* 0x000fc80000002005 */
[----:B------:R-:W-:Y:S02]  /*2600*/  FFMA.RM R5, R5, R4, 12582913 ;  /* 0x4b40000105057423 */ /* 0x000fe40000004004 */
[----:B------:R-:W0:Y:S02]  /*2610*/  MUFU.RCP R4, R7 ;  /* 0x0000000700047308 */ /* 0x000e240000001000 */
[C---:B------:R-:W-:Y:S01]  /*2620*/  FADD R19, R5.reuse, -12583039 ;  /* 0xcb40007f05137421 */ /* 0x040fe20000000000 */
[----:B------:R-:W-:-:S03]  /*2630*/  SHF.L.U32 R0, R5, 0x17, RZ ;  /* 0x0000001705007819 */ /* 0x000fc600000006ff */
[----:B------:R-:W-:-:S04]  /*2640*/  FFMA R19, R8, 1.4426950216293334961, -R19 ;  /* 0x3fb8aa3b08137823 */ /* 0x000fc80000000813 */
[----:B------:R-:W-:-:S06]  /*2650*/  FFMA R19, R8, 1.925963033500011079e-08, R19 ;  /* 0x32a5706008137823 */ /* 0x000fcc0000000013 */
[----:B------:R-:W1:Y:S01]  /*2660*/  MUFU.EX2 R19, R19 ;  /* 0x0000001300137308 */ /* 0x000e620000000800 */
[----:B0-----:R-:W-:-:S04]  /*2670*/  FFMA R5, R4, -R7, 1 ;  /* 0x3f80000004057423 */ /* 0x001fc80000000807 */
[----:B------:R-:W-:Y:S01]  /*2680*/  FFMA R5, R4, R5, R4 ;  /* 0x0000000504057223 */ /* 0x000fe20000000004 */
[----:B-1----:R-:W-:-:S04]  /*2690*/  FMUL R0, R0, R19 ;  /* 0x0000001300007220 */ /* 0x002fc80000400000 */
[----:B------:R-:W0:Y:S01]  /*26a0*/  FCHK P0, R0, R7 ;  /* 0x0000000700007302 */ /* 0x000e220000000000 */
[----:B------:R-:W-:-:S04]  /*26b0*/  FFMA R8, R0, R5, RZ ;  /* 0x0000000500087223 */ /* 0x000fc800000000ff */
[----:B------:R-:W-:-:S04]  /*26c0*/  FFMA R4, R8, -R7, R0 ;  /* 0x8000000708047223 */ /* 0x000fc80000000000 */
[----:B------:R-:W-:Y:S01]  /*26d0*/  FFMA R8, R5, R4, R8 ;  /* 0x0000000405087223 */ /* 0x000fe20000000008 */
[----:B0-----:R-:W-:Y:S06]  /*26e0*/  @!P0 BRA `(.L_x_54) ;  /* 0x00000000000c8947 */ /* 0x001fec0003800000 */
[----:B------:R-:W-:-:S07]  /*26f0*/  MOV R4, 0x2710 ;  /* 0x0000271000047802 */ /* 0x000fce0000000f00 */
[----:B------:R-:W-:Y:S05]  /*2700*/  CALL.REL.NOINC `($__internal_0_$__cuda_sm3x_div_rn_noftz_f32_slowpath) ;  /* 0x00000018002c7944 */ /* 0x000fea0003c00000 */
[----:B------:R-:W-:-:S07]  /*2710*/  MOV R8, R0 ;  /* 0x0000000000087202 */ /* 0x000fce0000000f00 */
.L_x_54:
[----:B------:R-:W-:Y:S05]  /*2720*/  BSYNC.RECONVERGENT B3 ;  /* 0x0000000000037941 */ /* 0x000fea0003800200 */
.L_x_53:
[----:B------:R-:W-:Y:S02]  /*2730*/  HFMA2 R0, -RZ, RZ, 0.96630859375, -0.0022525787353515625 ;  /* 0x3bbb989dff007431 */ /* 0x000fe400000001ff */
[----:B------:R-:W-:Y:S01]  /*2740*/  FADD R9, -R6, R9 ;  /* 0x0000000906097221 */ /* 0x000fe20000000100 */
[----:B------:R-:W-:Y:S01]  /*2750*/  MOV R5, 0x437c0000 ;  /* 0x437c000000057802 */ /* 0x000fe20000000f00 */
[----:B------:R-:W0:Y:S01]  /*2760*/  MUFU.RCP R12, R7 ;  /* 0x00000007000c7308 */ /* 0x000e220000001000 */
[----:B------:R-:W-:Y:S01]  /*2770*/  BSSY.RECONVERGENT B3, `(.L_x_55) ;  /* 0x0000013000037945 */ /* 0x000fe20003800200 */
[----:B------:R-:W-:-:S04]  /*2780*/  FFMA.SAT R0, R9, R0, 0.5 ;  /* 0x3f00000009007423 */ /* 0x000fc80000002000 */
[----:B------:R-:W-:-:S04]  /*2790*/  FFMA.RM R0, R0, R5, 12582913 ;  /* 0x4b40000100007423 */ /* 0x000fc80000004005 */
[C---:B------:R-:W-:Y:S01]  /*27a0*/  FADD R4, R0.reuse, -12583039 ;  /* 0xcb40007f00047421 */ /* 0x040fe20000000000 */
[----:B------:R-:W-:-:S03]  /*27b0*/  SHF.L.U32 R0, R0, 0x17, RZ ;  /* 0x0000001700007819 */ /* 0x000fc600000006ff */
[----:B------:R-:W-:-:S04]  /*27c0*/  FFMA R4, R9, 1.4426950216293334961, -R4 ;  /* 0x3fb8aa3b09047823 */ /* 0x000fc80000000804 */
[----:B------:R-:W-:Y:S01]  /*27d0*/  FFMA R4, R9, 1.925963033500011079e-08, R4 ;  /* 0x32a5706009047823 */ /* 0x000fe20000000004 */
[----:B0-----:R-:W-:-:S03]  /*27e0*/  FFMA R9, R12, -R7, 1 ;  /* 0x3f8000000c097423 */ /* 0x001fc60000000807 */
[----:B------:R-:W0:Y:S01]  /*27f0*/  MUFU.EX2 R5, R4 ;  /* 0x0000000400057308 */ /* 0x000e220000000800 */
[----:B------:R-:W-:Y:S01]  /*2800*/  FFMA R9, R12, R9, R12 ;  /* 0x000000090c097223 */ /* 0x000fe2000000000c */
[----:B0-----:R-:W-:-:S06]  /*2810*/  FMUL R0, R0, R5 ;  /* 0x0000000500007220 */ /* 0x001fcc0000400000 */
        /* <DEDUP_REMOVED lines=8> */
.L_x_56:
[----:B------:R-:W-:Y:S05]  /*28a0*/  BSYNC.RECONVERGENT B3 ;  /* 0x0000000000037941 */ /* 0x000fea0003800200 */
.L_x_55:
        /* <DEDUP_REMOVED lines=8> */
[----:B------:R-:W-:Y:S01]  /*2930*/  SHF.L.U32 R0, R0, 0x17, RZ ;  /* 0x0000001700007819 */ /* 0x000fe200000006ff */
[----:B0-----:R-:W-:Y:S02]  /*2940*/  FFMA R17, R4, -R7, 1 ;  /* 0x3f80000004117423 */ /* 0x001fe40000000807 */
[----:B------:R-:W-:-:S04]  /*2950*/  FFMA R5, R10, 1.4426950216293334961, -R5 ;  /* 0x3fb8aa3b0a057823 */ /* 0x000fc80000000805 */
[----:B------:R-:W-:Y:S01]  /*2960*/  FFMA R5, R10, 1.925963033500011079e-08, R5 ;  /* 0x32a570600a057823 */ /* 0x000fe20000000005 */
[----:B------:R-:W-:-:S05]  /*2970*/  FFMA R10, R4, R17, R4 ;  /* 0x00000011040a7223 */ /* 0x000fca0000000004 */
[----:B------:R-:W0:Y:S02]  /*2980*/  MUFU.EX2 R5, R5 ;  /* 0x0000000500057308 */ /* 0x000e240000000800 */
        /* <DEDUP_REMOVED lines=9> */
.L_x_58:
[----:B------:R-:W-:Y:S05]  /*2a20*/  BSYNC.RECONVERGENT B3 ;  /* 0x0000000000037941 */ /* 0x000fea0003800200 */
.L_x_57:
        /* <DEDUP_REMOVED lines=23> */
.L_x_60:
[----:B------:R-:W-:Y:S05]  /*2ba0*/  BSYNC.RECONVERGENT B3 ;  /* 0x0000000000037941 */ /* 0x000fea0003800200 */
.L_x_59:
[----:B------:R-:W0:Y:S01]  /*2bb0*/  LDCU.64 UR6, c[0x0][0x388] ;  /* 0x00007100ff0677ac */ /* 0x000e220008000a00 */
[----:B------:R-:W-:-:S04]  /*2bc0*/  IADD3 R14, P0, PT, R3, R14, RZ ;  /* 0x0000000e030e7210 */ /* 0x000fc80007f1e0ff */
[----:B------:R-:W-:Y:S02]  /*2bd0*/  IADD3.X R5, PT, PT, RZ, R2, RZ, P0, !PT ;  /* 0x00000002ff057210 */ /* 0x000fe400007fe4ff */
[----:B0-----:R-:W-:-:S04]  /*2be0*/  LEA R4, P0, R14, UR6, 0x2 ;  /* 0x000000060e047c11 */ /* 0x001fc8000f8010ff */
[----:B------:R-:W-:Y:S02]  /*2bf0*/  LEA.HI.X R5, R14, UR7, R5, 0x2, P0 ;  /* 0x000000070e057c11 */ /* 0x000fe400080f1405 */
[----:B------:R-:W-:-:S03]  /*2c00*/  MOV R14, R13 ;  /* 0x0000000d000e7202 */ /* 0x000fc60000000f00 */
[----:B------:R0:W-:Y:S04]  /*2c10*/  STG.E.128 desc[UR8][R4.64], R8 ;  /* 0x0000000804007986 */ /* 0x0001e8000c101d08 */
.L_x_52:
[----:B------:R-:W-:Y:S05]  /*2c20*/  BSYNC.RECONVERGENT B2 ;  /* 0x0000000000027941 */ /* 0x000fea0003800200 */
.L_x_51:
[----:B------:R-:W-:Y:S01]  /*2c30*/  ISETP.NE.AND P0, PT, R15, RZ, PT ;  /* 0x000000ff0f00720c */ /* 0x000fe20003f05270 */
[----:B------:R-:W1:Y:S01]  /*2c40*/  LDCU UR5, c[0x0][0x394] ;  /* 0x00007280ff0577ac */ /* 0x000e620008000800 */
[----:B------:R-:W2:Y:S11]  /*2c50*/  LDCU.64 UR6, c[0x0][0x388] ;  /* 0x00007100ff0677ac */ /* 0x000eb60008000a00 */
[----:B-12---:R-:W-:Y:S05]  /*2c60*/  @!P0 EXIT ;  /* 0x000000000000894d */ /* 0x006fea0003800000 */
.L_x_77:
[----:B01----:R-:W-:-:S06]  /*2c70*/  IMAD.WIDE.U32 R8, R14, 0x4, R22 ;  /* 0x000000040e087825 */ /* 0x003fcc00078e0016 */
[----:B------:R-:W2:Y:S01]  /*2c80*/  LDG.E.128 R8, desc[UR8][R8.64] ;  /* 0x0000000808087981 */ /* 0x000ea2000c1e1d00 */
[----:B------:R-:W-:Y:S01]  /*2c90*/  HFMA2 R5, -RZ, RZ, 0.96630859375, -0.0022525787353515625 ;  /* 0x3bbb989dff057431 */ /* 0x000fe200000001ff */
[----:B------:R-:W-:Y:S01]  /*2ca0*/  MOV R13, 0x437c0000 ;  /* 0x437c0000000d7802 */ /* 0x000fe20000000f00 */
[----:B------:R-:W0:Y:S01]  /*2cb0*/  MUFU.RCP R12, R7 ;  /* 0x00000007000c7308 */ /* 0x000e220000001000 */
[----:B------:R-:W-:Y:S01]  /*2cc0*/  BSSY.RECONVERGENT B2, `(.L_x_61) ;  /* 0x0000015000027945 */ /* 0x000fe20003800200 */
[----:B--2---:R-:W-:-:S04]  /*2cd0*/  FADD R0, -R6, R8 ;  /* 0x0000000806007221 */ /* 0x004fc80000000100 */
[----:B------:R-:W-:-:S04]  /*2ce0*/  FFMA.SAT R4, R0, R5, 0.5 ;  /* 0x3f00000000047423 */ /* 0x000fc80000002005 */
[----:B------:R-:W-:Y:S01]  /*2cf0*/  FFMA.RM R4, R4, R13, 12582913 ;  /* 0x4b40000104047423 */ /* 0x000fe2000000400d */
[----:B0-----:R-:W-:-:S03]  /*2d00*/  FFMA R13, R12, -R7, 1 ;  /* 0x3f8000000c0d7423 */ /* 0x001fc60000000807 */
[C---:B------:R-:W-:Y:S01]  /*2d10*/  FADD R5, R4.reuse, -12583039 ;  /* 0xcb40007f04057421 */ /* 0x040fe20000000000 */
[----:B------:R-:W-:Y:S01]  /*2d20*/  SHF.L.U32 R4, R4, 0x17, RZ ;  /* 0x0000001704047819 */ /* 0x000fe200000006ff */
[----:B------:R-:W-:Y:S02]  /*2d30*/  FFMA R8, R12, R13, R12 ;  /* 0x0000000d0c087223 */ /* 0x000fe4000000000c */
[----:B------:R-:W-:-:S04]  /*2d40*/  FFMA R5, R0, 1.4426950216293334961, -R5 ;  /* 0x3fb8aa3b00057823 */ /* 0x000fc80000000805 */
[----:B------:R-:W-:-:S06]  /*2d50*/  FFMA R5, R0, 1.925963033500011079e-08, R5 ;  /* 0x32a5706000057823 */ /* 0x000fcc0000000005 */
[----:B------:R-:W0:Y:S02]  /*2d60*/  MUFU.EX2 R5, R5 ;  /* 0x0000000500057308 */ /* 0x000e240000000800 */
[----:B0-----:R-:W-:-:S06]  /*2d70*/  FMUL R15, R4, R5 ;  /* 0x00000005040f7220 */ /* 0x001fcc0000400000 */
[----:B------:R-:W0:Y:S01]  /*2d80*/  FCHK P0, R15, R7 ;  /* 0x000000070f007302 */ /* 0x000e220000000000 */
[----:B------:R-:W-:-:S04]  /*2d90*/  FFMA R0, R8, R15, RZ ;  /* 0x0000000f08007223 */ /* 0x000fc800000000ff */
[----:B------:R-:W-:-:S04]  /*2da0*/  FFMA R13, R0, -R7, R15 ;  /* 0x80000007000d7223 */ /* 0x000fc8000000000f */
[----:B------:R-:W-:Y:S01]  /*2db0*/  FFMA R8, R8, R13, R0 ;  /* 0x0000000d08087223 */ /* 0x000fe20000000000 */
[----:B0-----:R-:W-:Y:S06]  /*2dc0*/  @!P0 BRA `(.L_x_62) ;  /* 0x0000000000108947 */ /* 0x001fec0003800000 */
[----:B------:R-:W-:Y:S02]  /*2dd0*/  MOV R0, R15 ;  /* 0x0000000f00007202 */ /* 0x000fe40000000f00 */
[----:B------:R-:W-:-:S07]  /*2de0*/  MOV R4, 0x2e00 ;  /* 0x00002e0000047802 */ /* 0x000fce0000000f00 */
[----:B------:R-:W-:Y:S05]  /*2df0*/  CALL.REL.NOINC `($__internal_0_$__cuda_sm3x_div_rn_noftz_f32_slowpath) ;  /* 0x0000001000707944 */ /* 0x000fea0003c00000 */
[----:B------:R-:W-:-:S07]  /*2e00*/  MOV R8, R0 ;  /* 0x0000000000087202 */ /* 0x000fce0000000f00 */
.L_x_62:
[----:B------:R-:W-:Y:S05]  /*2e10*/  BSYNC.RECONVERGENT B2 ;  /* 0x0000000000027941 */ /* 0x000fea0003800200 */
.L_x_61:
        /* <DEDUP_REMOVED lines=24> */
.L_x_64:
[----:B------:R-:W-:Y:S05]  /*2fa0*/  BSYNC.RECONVERGENT B2 ;  /* 0x0000000000027941 */ /* 0x000fea0003800200 */
.L_x_63:
        /* <DEDUP_REMOVED lines=24> */
.L_x_66:
[----:B------:R-:W-:Y:S05]  /*3130*/  BSYNC.RECONVERGENT B2 ;  /* 0x0000000000027941 */ /* 0x000fea0003800200 */
.L_x_65:
        /* <DEDUP_REMOVED lines=24> */
.L_x_68:
[----:B------:R-:W-:Y:S05]  /*32c0*/  BSYNC.RECONVERGENT B2 ;  /* 0x0000000000027941 */ /* 0x000fea0003800200 */
.L_x_67:
[----:B------:R-:W-:Y:S02]  /*32d0*/  IADD3 R0, P0, PT, R3, R14, RZ ;  /* 0x0000000e03007210 */ /* 0x000fe40007f1e0ff */
[----:B------:R-:W-:Y:S02]  /*32e0*/  IADD3 R21, PT, PT, R14, UR4, RZ ;  /* 0x000000040e157c10 */ /* 0x000fe4000fffe0ff */
[----:B------:R-:W-:Y:S02]  /*32f0*/  IADD3.X R5, PT, PT, RZ, R2, RZ, P0, !PT ;  /* 0x00000002ff057210 */ /* 0x000fe400007fe4ff */
[----:B------:R-:W-:Y:S01]  /*3300*/  LEA R4, P0, R0, UR6, 0x2 ;  /* 0x0000000600047c11 */ /* 0x000fe2000f8010ff */
[----:B------:R-:W-:-:S03]  /*3310*/  IMAD.WIDE.U32 R12, R21, 0x4, R22 ;  /* 0x00000004150c7825 */ /* 0x000fc600078e0016 */
[----:B------:R-:W-:-:S05]  /*3320*/  LEA.HI.X R5, R0, UR7, R5, 0x2, P0 ;  /* 0x0000000700057c11 */ /* 0x000fca00080f1405 */
[----:B------:R0:W-:Y:S04]  /*3330*/  STG.E.128 desc[UR8][R4.64], R8 ;  /* 0x0000000804007986 */ /* 0x0001e8000c101d08 */
[----:B------:R-:W2:Y:S01]  /*3340*/  LDG.E.128 R12, desc[UR8][R12.64] ;  /* 0x000000080c0c7981 */ /* 0x000ea2000c1e1d00 */
[----:B------:R-:W-:Y:S01]  /*3350*/  HFMA2 R17, -RZ, RZ, 0.96630859375, -0.0022525787353515625 ;  /* 0x3bbb989dff117431 */ /* 0x000fe200000001ff */
[----:B------:R-:W-:Y:S01]  /*3360*/  MOV R19, 0x437c0000 ;  /* 0x437c000000137802 */ /* 0x000fe20000000f00 */
[----:B------:R-:W0:Y:S01]  /*3370*/  MUFU.RCP R18, R7 ;  /* 0x0000000700127308 */ /* 0x000e220000001000 */
[----:B------:R-:W-:Y:S01]  /*3380*/  BSSY.RECONVERGENT B2, `(.L_x_69) ;  /* 0x0000015000027945 */ /* 0x000fe20003800200 */
[----:B0-----:R-:W-:-:S04]  /*3390*/  FFMA R5, R18, -R7, 1 ;  /* 0x3f80000012057423 */ /* 0x001fc80000000807 */
[----:B------:R-:W-:Y:S01]  /*33a0*/  FFMA R8, R18, R5, R18 ;  /* 0x0000000512087223 */ /* 0x000fe20000000012 */
[----:B--2---:R-:W-:-:S04]  /*33b0*/  FADD R0, -R6, R12 ;  /* 0x0000000c06007221 */ /* 0x004fc80000000100 */
[----:B------:R-:W-:-:S04]  /*33c0*/  FFMA.SAT R16, R0, R17, 0.5 ;  /* 0x3f00000000107423 */ /* 0x000fc80000002011 */
[----:B------:R-:W-:-:S04]  /*33d0*/  FFMA.RM R16, R16, R19, 12582913 ;  /* 0x4b40000110107423 */ /* 0x000fc80000004013 */
[C---:B------:R-:W-:Y:S01]  /*33e0*/  FADD R17, R16.reuse, -12583039 ;  /* 0xcb40007f10117421 */ /* 0x040fe20000000000 */
[----:B------:R-:W-:-:S03]  /*33f0*/  SHF.L.U32 R16, R16, 0x17, RZ ;  /* 0x0000001710107819 */ /* 0x000fc600000006ff */
        /* <DEDUP_REMOVED lines=13> */
.L_x_70:
[----:B------:R-:W-:Y:S05]  /*34d0*/  BSYNC.RECONVERGENT B2 ;  /* 0x0000000000027941 */ /* 0x000fea0003800200 */
.L_x_69:
        /* <DEDUP_REMOVED lines=9> */
[C---:B0-----:R-:W-:Y:S02]  /*3570*/  FFMA R9, R12.reuse, -R7, 1 ;  /* 0x3f8000000c097423 */ /* 0x041fe40000000807 */
[C---:B------:R-:W-:Y:S02]  /*3580*/  FFMA R4, R13.reuse, 1.4426950216293334961, -R4 ;  /* 0x3fb8aa3b0d047823 */ /* 0x040fe40000000804 */
[----:B------:R-:W-:Y:S02]  /*3590*/  FFMA R9, R12, R9, R12 ;  /* 0x000000090c097223 */ /* 0x000fe4000000000c */
[----:B------:R-:W-:-:S04]  /*35a0*/  FFMA R4, R13, 1.925963033500011079e-08, R4 ;  /* 0x32a570600d047823 */ /* 0x000fc80000000004 */
        /* <DEDUP_REMOVED lines=11> */
.L_x_72:
[----:B------:R-:W-:Y:S05]  /*3660*/  BSYNC.RECONVERGENT B2 ;  /* 0x0000000000027941 */ /* 0x000fea0003800200 */
.L_x_71:
        /* <DEDUP_REMOVED lines=10> */
[----:B------:R-:W-:Y:S02]  /*3710*/  FFMA R5, R14, 1.4426950216293334961, -R5 ;  /* 0x3fb8aa3b0e057823 */ /* 0x000fe40000000805 */
[----:B------:R-:W-:Y:S02]  /*3720*/  FFMA R10, R10, R11, R10 ;  /* 0x0000000b0a0a7223 */ /* 0x000fe4000000000a */
        /* <DEDUP_REMOVED lines=12> */
.L_x_74:
[----:B------:R-:W-:Y:S05]  /*37f0*/  BSYNC.RECONVERGENT B2 ;  /* 0x0000000000027941 */ /* 0x000fea0003800200 */
.L_x_73:
        /* <DEDUP_REMOVED lines=24> */
.L_x_76:
[----:B------:R-:W-:Y:S05]  /*3980*/  BSYNC.RECONVERGENT B2 ;  /* 0x0000000000027941 */ /* 0x000fea0003800200 */
.L_x_75:
[----:B------:R-:W-:Y:S02]  /*3990*/  IADD3 R0, P0, PT, R3, R21, RZ ;  /* 0x0000001503007210 */ /* 0x000fe40007f1e0ff */
[----:B------:R-:W-:Y:S02]  /*39a0*/  IADD3 R14, PT, PT, R21, UR4, RZ ;  /* 0x00000004150e7c10 */ /* 0x000fe4000fffe0ff */
[----:B------:R-:W-:Y:S02]  /*39b0*/  IADD3.X R5, PT, PT, RZ, R2, RZ, P0, !PT ;  /* 0x00000002ff057210 */ /* 0x000fe400007fe4ff */
[----:B------:R-:W-:-:S04]  /*39c0*/  LEA R4, P0, R0, UR6, 0x2 ;  /* 0x0000000600047c11 */ /* 0x000fc8000f8010ff */
[----:B------:R-:W-:Y:S02]  /*39d0*/  LEA.HI.X R5, R0, UR7, R5, 0x2, P0 ;  /* 0x0000000700057c11 */ /* 0x000fe400080f1405 */
[----:B------:R-:W-:-:S03]  /*39e0*/  ISETP.GE.AND P0, PT, R14, UR5, PT ;  /* 0x000000050e007c0c */ /* 0x000fc6000bf06270 */
[----:B------:R1:W-:Y:S10]  /*39f0*/  STG.E.128 desc[UR8][R4.64], R8 ;  /* 0x0000000804007986 */ /* 0x0003f4000c101d08 */
[----:B------:R-:W-:Y:S05]  /*3a00*/  @!P0 BRA `(.L_x_77) ;  /* 0xfffffff000988947 */ /* 0x000fea000383ffff */
[----:B------:R-:W-:Y:S05]  /*3a10*/  EXIT ;  /* 0x000000000000794d */ /* 0x000fea0003800000 */
.L_x_31:
[----:B------:R-:W-:Y:S01]  /*3a20*/  HFMA2 R12, -RZ, RZ, 0, 9.5367431640625e-07 ;  /* 0x00000010ff0c7431 */ /* 0x000fe200000001ff */
[----:B0-----:R-:W-:Y:S02]  /*3a30*/  MOV R13, R9 ;  /* 0x00000009000d7202 */ /* 0x001fe40000000f00 */
[----:B------:R-:W-:Y:S02]  /*3a40*/  MOV R15, 0x1f ;  /* 0x0000001f000f7802 */ /* 0x000fe40000000f00 */
[----:B------:R-:W-:-:S07]  /*3a50*/  MOV R10, 0xffffffff ;  /* 0xffffffff000a7802 */ /* 0x000fce0000000f00 */
[----:B-1----:R-:W-:Y:S05]  /*3a60*/  WARPSYNC.COLLECTIVE R10, `(.L_x_78) ;  /* 0x000000000a087348 */ /* 0x002fea0003c00000 */
[----:B------:R0:W2:Y:S02]  /*3a70*/  SHFL.DOWN P0, R11, R13, R12, R15 ;  /* 0x0800000c0d0b7389 */ /* 0x0000a4000000000f */
[----:B012---:R-:W-:Y:S05]  /*3a80*/  ENDCOLLECTIVE ;  /* 0x000000000000791b */ /* 0x007fea0003800000 */
.L_x_78:
[----:B------:R-:W-:Y:S02]  /*3a90*/  MOV R13, R0 ;  /* 0x00000000000d7202 */ /* 0x000fe40000000f00 */
[----:B------:R-:W-:-:S07]  /*3aa0*/  MOV R6, R11 ;  /* 0x0000000b00067202 */ /* 0x000fce0000000f00 */
[----:B------:R-:W-:Y:S05]  /*3ab0*/  WARPSYNC.COLLECTIVE R10, `(.L_x_79) ;  /* 0x000000000a087348 */ /* 0x000fea0003c00000 */
[----:B------:R0:W1:Y:S02]  /*3ac0*/  SHFL.DOWN P0, R11, R13, R12, R15 ;  /* 0x0800000c0d0b7389 */ /* 0x000064000000000f */
[----:B01----:R-:W-:Y:S05]  /*3ad0*/  ENDCOLLECTIVE ;  /* 0x000000000000791b */ /* 0x003fea0003800000 */
.L_x_79:
[----:B------:R-:W-:Y:S01]  /*3ae0*/  MOV R7, R11 ;  /* 0x0000000b00077202 */ /* 0x000fe20000000f00 */
[----:B------:R-:W-:Y:S06]  /*3af0*/  BRA `(.L_x_80) ;  /* 0xffffffdc00c47947 */ /* 0x000fec000383ffff */
.L_x_35:
[----:B------:R-:W-:Y:S01]  /*3b00*/  HFMA2 R12, -RZ, RZ, 0, 4.76837158203125e-07 ;  /* 0x00000008ff0c7431 */ /* 0x000fe200000001ff */
[----:B------:R-:W-:Y:S01]  /*3b10*/  BSSY B0, `(.L_x_81) ;  /* 0x0000007000007945 */ /* 0x000fe20003800000 */
[----:B------:R-:W-:Y:S02]  /*3b20*/  MOV R13, R6 ;  /* 0x00000006000d7202 */ /* 0x000fe40000000f00 */
[----:B------:R-:W-:Y:S02]  /*3b30*/  MOV R15, 0x1f ;  /* 0x0000001f000f7802 */ /* 0x000fe40000000f00 */
[----:B------:R-:W-:-:S07]  /*3b40*/  MOV R10, 0xffffffff ;  /* 0xffffffff000a7802 */ /* 0x000fce0000000f00 */
[----:B0-----:R-:W-:Y:S05]  /*3b50*/  WARPSYNC.COLLECTIVE R10, `(.L_x_82) ;  /* 0x000000000a087348 */ /* 0x001fea0003c00000 */
[----:B------:R1:W2:Y:S02]  /*3b60*/  SHFL.DOWN P0, R11, R13, R12, R15 ;  /* 0x0800000c0d0b7389 */ /* 0x0002a4000000000f */
[----:B012---:R-:W-:Y:S05]  /*3b70*/  ENDCOLLECTIVE ;  /* 0x000000000000791b */ /* 0x007fea0003800000 */
.L_x_82:
[----:B------:R-:W-:Y:S05]  /*3b80*/  BSYNC B0 ;  /* 0x0000000000007941 */ /* 0x000fea0003800000 */
.L_x_81:
[----:B------:R-:W-:Y:S01]  /*3b90*/  HFMA2 R12, -RZ, RZ, 0, 4.76837158203125e-07 ;  /* 0x00000008ff0c7431 */ /* 0x000fe200000001ff */
[----:B------:R-:W-:Y:S02]  /*3ba0*/  MOV R13, R7 ;  /* 0x00000007000d7202 */ /* 0x000fe40000000f00 */
[----:B------:R-:W-:Y:S02]  /*3bb0*/  MOV R15, 0x1f ;  /* 0x0000001f000f7802 */ /* 0x000fe40000000f00 */
[----:B------:R-:W-:Y:S02]  /*3bc0*/  MOV R10, 0xffffffff ;  /* 0xffffffff000a7802 */ /* 0x000fe40000000f00 */
[----:B------:R-:W-:-:S07]  /*3bd0*/  MOV R9, R11 ;  /* 0x0000000b00097202 */ /* 0x000fce0000000f00 */
[----:B------:R-:W-:Y:S05]  /*3be0*/  WARPSYNC.COLLECTIVE R10, `(.L_x_83) ;  /* 0x000000000a087348 */ /* 0x000fea0003c00000 */
[----:B------:R0:W1:Y:S02]  /*3bf0*/  SHFL.DOWN P0, R11, R13, R12, R15 ;  /* 0x0800000c0d0b7389 */ /* 0x000064000000000f */
[----:B01----:R-:W-:Y:S05]  /*3c00*/  ENDCOLLECTIVE ;  /* 0x000000000000791b */ /* 0x003fea0003800000 */
.L_x_83:
[----:B------:R-:W-:Y:S01]  /*3c10*/  MOV R0, R11 ;  /* 0x0000000b00007202 */ /* 0x000fe20000000f00 */
[----:B------:R-:W-:Y:S06]  /*3c20*/  BRA `(.L_x_84) ;  /* 0xffffffdc00f07947 */ /* 0x000fec000383ffff */
.L_x_39:
[----:B------:R-:W-:Y:S01]  /*3c30*/  HFMA2 R12, -RZ, RZ, 0, 2.384185791015625e-07 ;  /* 0x00000004ff0c7431 */ /* 0x000fe200000001ff */
[----:B------:R-:W-:Y:S01]  /*3c40*/  BSSY B0, `(.L_x_85) ;  /* 0x0000007000007945 */ /* 0x000fe20003800000 */
[----:B------:R-:W-:Y:S02]  /*3c50*/  MOV R13, R6 ;  /* 0x00000006000d7202 */ /* 0x000fe40000000f00 */
[----:B------:R-:W-:Y:S02]  /*3c60*/  MOV R15, 0x1f ;  /* 0x0000001f000f7802 */ /* 0x000fe40000000f00 */
[----:B------:R-:W-:-:S07]  /*3c70*/  MOV R10, 0xffffffff ;  /* 0xffffffff000a7802 */ /* 0x000fce0000000f00 */
[----:B------:R-:W-:Y:S05]  /*3c80*/  WARPSYNC.COLLECTIVE R10, `(.L_x_86) ;  /* 0x000000000a087348 */ /* 0x000fea0003c00000 */
[----:B------:R0:W1:Y:S02]  /*3c90*/  SHFL.DOWN P0, R11, R13, R12, R15 ;  /* 0x0800000c0d0b7389 */ /* 0x000064000000000f */
[----:B01----:R-:W-:Y:S05]  /*3ca0*/  ENDCOLLECTIVE ;  /* 0x000000000000791b */ /* 0x003fea0003800000 */
.L_x_86:
[----:B------:R-:W-:Y:S05]  /*3cb0*/  BSYNC B0 ;  /* 0x0000000000007941 */ /* 0x000fea0003800000 */
.L_x_85:
[----:B------:R-:W-:Y:S01]  /*3cc0*/  HFMA2 R12, -RZ, RZ, 0, 2.384185791015625e-07 ;  /* 0x00000004ff0c7431 */ /* 0x000fe200000001ff */
[----:B------:R-:W-:Y:S02]  /*3cd0*/  MOV R13, R7 ;  /* 0x00000007000d7202 */ /* 0x000fe40000000f00 */
[----:B------:R-:W-:Y:S02]  /*3ce0*/  MOV R15, 0x1f ;  /* 0x0000001f000f7802 */ /* 0x000fe40000000f00 */
[----:B------:R-:W-:Y:S02]  /*3cf0*/  MOV R10, 0xffffffff ;  /* 0xffffffff000a7802 */ /* 0x000fe40000000f00 */
[----:B------:R-:W-:-:S07]  /*3d00*/  MOV R9, R11 ;  /* 0x0000000b00097202 */ /* 0x000fce0000000f00 */
[----:B------:R-:W-:Y:S05]  /*3d10*/  WARPSYNC.COLLECTIVE R10, `(.L_x_87) ;  /* 0x000000000a087348 */ /* 0x000fea0003c00000 */
[----:B------:R0:W1:Y:S02]  /*3d20*/  SHFL.DOWN P0, R11, R13, R12, R15 ;  /* 0x0800000c0d0b7389 */ /* 0x000064000000000f */
[----:B01----:R-:W-:Y:S05]  /*3d30*/  ENDCOLLECTIVE ;  /* 0x000000000000791b */ /* 0x003fea0003800000 */
.L_x_87:
[----:B------:R-:W-:Y:S01]  /*3d40*/  MOV R0, R11 ;  /* 0x0000000b00007202 */ /* 0x000fe20000000f00 */
[----:B------:R-:W-:Y:S06]  /*3d50*/  BRA `(.L_x_88) ;  /* 0xffffffe0001c7947 */ /* 0x000fec000383ffff */
.L_x_43:
[----:B------:R-:W-:Y:S01]  /*3d60*/  HFMA2 R12, -RZ, RZ, 0, 1.1920928955078125e-07 ;  /* 0x00000002ff0c7431 */ /* 0x000fe200000001ff */
[----:B------:R-:W-:Y:S01]  /*3d70*/  BSSY B0, `(.L_x_89) ;  /* 0x0000007000007945 */ /* 0x000fe20003800000 */
[----:B------:R-:W-:Y:S02]  /*3d80*/  MOV R13, R6 ;  /* 0x00000006000d7202 */ /* 0x000fe40000000f00 */
[----:B------:R-:W-:Y:S02]  /*3d90*/  MOV R15, 0x1f ;  /* 0x0000001f000f7802 */ /* 0x000fe40000000f00 */
[----:B------:R-:W-:-:S07]  /*3da0*/  MOV R10, 0xffffffff ;  /* 0xffffffff000a7802 */ /* 0x000fce0000000f00 */
[----:B------:R-:W-:Y:S05]  /*3db0*/  WARPSYNC.COLLECTIVE R10, `(.L_x_90) ;  /* 0x000000000a087348 */ /* 0x000fea0003c00000 */
[----:B------:R0:W1:Y:S02]  /*3dc0*/  SHFL.DOWN P0, R11, R13, R12, R15 ;  /* 0x0800000c0d0b7389 */ /* 0x000064000000000f */
[----:B01----:R-:W-:Y:S05]  /*3dd0*/  ENDCOLLECTIVE ;  /* 0x000000000000791b */ /* 0x003fea0003800000 */
.L_x_90:
[----:B------:R-:W-:Y:S05]  /*3de0*/  BSYNC B0 ;  /* 0x0000000000007941 */ /* 0x000fea0003800000 */
.L_x_89:
[----:B------:R-:W-:Y:S01]  /*3df0*/  HFMA2 R12, -RZ, RZ, 0, 1.1920928955078125e-07 ;  /* 0x00000002ff0c7431 */ /* 0x000fe200000001ff */
[----:B------:R-:W-:Y:S02]  /*3e00*/  MOV R13, R7 ;  /* 0x00000007000d7202 */ /* 0x000fe40000000f00 */
[----:B------:R-:W-:Y:S02]  /*3e10*/  MOV R15, 0x1f ;  /* 0x0000001f000f7802 */ /* 0x000fe40000000f00 */
[----:B------:R-:W-:Y:S02]  /*3e20*/  MOV R10, 0xffffffff ;  /* 0xffffffff000a7802 */ /* 0x000fe40000000f00 */
[----:B------:R-:W-:-:S07]  /*3e30*/  MOV R9, R11 ;  /* 0x0000000b00097202 */ /* 0x000fce0000000f00 */
[----:B------:R-:W-:Y:S05]  /*3e40*/  WARPSYNC.COLLECTIVE R10, `(.L_x_91) ;  /* 0x000000000a087348 */ /* 0x000fea0003c00000 */
[----:B------:R0:W1:Y:S02]  /*3e50*/  SHFL.DOWN P0, R11, R13, R12, R15 ;  /* 0x0800000c0d0b7389 */ /* 0x000064000000000f */
[----:B01----:R-:W-:Y:S05]  /*3e60*/  ENDCOLLECTIVE ;  /* 0x000000000000791b */ /* 0x003fea0003800000 */
.L_x_91:
[----:B------:R-:W-:Y:S01]  /*3e70*/  MOV R0, R11 ;  /* 0x0000000b00007202 */ /* 0x000fe20000000f00 */
[----:B------:R-:W-:Y:S06]  /*3e80*/  BRA `(.L_x_92) ;  /* 0xffffffe000487947 */ /* 0x000fec000383ffff */
.L_x_47:
[----:B------:R-:W-:Y:S01]  /*3e90*/  HFMA2 R12, -RZ, RZ, 0, 5.9604644775390625e-08 ;  /* 0x00000001ff0c7431 */ /* 0x000fe200000001ff */
[----:B------:R-:W-:Y:S01]  /*3ea0*/  BSSY B0, `(.L_x_93) ;  /* 0x0000007000007945 */ /* 0x000fe20003800000 */
[----:B------:R-:W-:Y:S02]  /*3eb0*/  MOV R13, R6 ;  /* 0x00000006000d7202 */ /* 0x000fe40000000f00 */
[----:B------:R-:W-:Y:S02]  /*3ec0*/  MOV R15, 0x1f ;  /* 0x0000001f000f7802 */ /* 0x000fe40000000f00 */
[----:B------:R-:W-:-:S07]  /*3ed0*/  MOV R10, 0xffffffff ;  /* 0xffffffff000a7802 */ /* 0x000fce0000000f00 */
[----:B0-----:R-:W-:Y:S05]  /*3ee0*/  WARPSYNC.COLLECTIVE R10, `(.L_x_94) ;  /* 0x000000000a087348 */ /* 0x001fea0003c00000 */
[----:B------:R1:W2:Y:S02]  /*3ef0*/  SHFL.DOWN P0, R11, R13, R12, R15 ;  /* 0x0800000c0d0b7389 */ /* 0x0002a4000000000f */
[----:B012---:R-:W-:Y:S05]  /*3f00*/  ENDCOLLECTIVE ;  /* 0x000000000000791b */ /* 0x007fea0003800000 */
.L_x_94:
[----:B------:R-:W-:Y:S05]  /*3f10*/  BSYNC B0 ;  /* 0x0000000000007941 */ /* 0x000fea0003800000 */
.L_x_93:
[----:B------:R-:W-:Y:S01]  /*3f20*/  HFMA2 R12, -RZ, RZ, 0, 5.9604644775390625e-08 ;  /* 0x00000001ff0c7431 */ /* 0x000fe200000001ff */
[----:B------:R-:W-:Y:S02]  /*3f30*/  MOV R13, R0 ;  /* 0x00000000000d7202 */ /* 0x000fe40000000f00 */
[----:B------:R-:W-:Y:S02]  /*3f40*/  MOV R15, 0x1f ;  /* 0x0000001f000f7802 */ /* 0x000fe40000000f00 */
[----:B------:R-:W-:Y:S02]  /*3f50*/  MOV R10, 0xffffffff ;  /* 0xffffffff000a7802 */ /* 0x000fe40000000f00 */
[----:B------:R-:W-:-:S07]  /*3f60*/  MOV R9, R11 ;  /* 0x0000000b00097202 */ /* 0x000fce0000000f00 */
[----:B------:R-:W-:Y:S05]  /*3f70*/  WARPSYNC.COLLECTIVE R10, `(.L_x_95) ;  /* 0x000000000a087348 */ /* 0x000fea0003c00000 */
[----:B------:R0:W1:Y:S02]  /*3f80*/  SHFL.DOWN P0, R11, R13, R12, R15 ;  /* 0x0800000c0d0b7389 */ /* 0x000064000000000f */
[----:B01----:R-:W-:Y:S05]  /*3f90*/  ENDCOLLECTIVE ;  /* 0x000000000000791b */ /* 0x003fea0003800000 */
.L_x_95:
[----:B------:R-:W-:Y:S01]  /*3fa0*/  MOV R7, R11 ;  /* 0x0000000b00077202 */ /* 0x000fe20000000f00 */
[----:B------:R-:W-:Y:S06]  /*3fb0*/  BRA `(.L_x_96) ;  /* 0xffffffe000747947 */ /* 0x000fec000383ffff */
        .weak           $__internal_0_$__cuda_sm3x_div_rn_noftz_f32_slowpath
        .type           $__internal_0_$__cuda_sm3x_div_rn_noftz_f32_slowpath,@function
        .size           $__internal_0_$__cuda_sm3x_div_rn_noftz_f32_slowpath,(.L_x_109 - $__internal_0_$__cuda_sm3x_div_rn_noftz_f32_slowpath)
$__internal_0_$__cuda_sm3x_div_rn_noftz_f32_slowpath:
[----:B------:R-:W-:Y:S01]  /*3fc0*/  SHF.R.U32.HI R12, RZ, 0x17, R7 ;  /* 0x00000017ff0c7819 */ /* 0x000fe20000011607 */
[----:B------:R-:W-:Y:S01]  /*3fd0*/  BSSY.RECONVERGENT B0, `(.L_x_97) ;  /* 0x0000063000007945 */ /* 0x000fe20003800200 */
[----:B------:R-:W-:Y:S02]  /*3fe0*/  SHF.R.U32.HI R19, RZ, 0x17, R0 ;  /* 0x00000017ff137819 */ /* 0x000fe40000011600 */
[----:B------:R-:W-:Y:S02]  /*3ff0*/  LOP3.LUT R12, R12, 0xff, RZ, 0xc0, !PT ;  /* 0x000000ff0c0c7812 */ /* 0x000fe400078ec0ff */
[----:B------:R-:W-:Y:S02]  /*4000*/  LOP3.LUT R19, R19, 0xff, RZ, 0xc0, !PT ;  /* 0x000000ff13137812 */ /* 0x000fe400078ec0ff */
[----:B------:R-:W-:Y:S02]  /*4010*/  IADD3 R5, PT, PT, R12, -0x1, RZ ;  /* 0xffffffff0c057810 */ /* 0x000fe40007ffe0ff */
[----:B------:R-:W-:-:S02]  /*4020*/  IADD3 R16, PT, PT, R19, -0x1, RZ ;  /* 0xffffffff13107810 */ /* 0x000fc40007ffe0ff */
[----:B------:R-:W-:Y:S02]  /*4030*/  ISETP.GT.U32.AND P0, PT, R5, 0xfd, PT ;  /* 0x000000fd0500780c */ /* 0x000fe40003f04070 */
[----:B------:R-:W-:Y:S02]  /*4040*/  MOV R17, R7 ;  /* 0x0000000700117202 */ /* 0x000fe40000000f00 */
[----:B------:R-:W-:-:S13]  /*4050*/  ISETP.GT.U32.OR P0, PT, R16, 0xfd, P0 ;  /* 0x000000fd1000780c */ /* 0x000fda0000704470 */
[----:B------:R-:W-:Y:S01]  /*4060*/  @!P0 MOV R20, RZ ;  /* 0x000000ff00148202 */ /* 0x000fe20000000f00 */
[----:B------:R-:W-:Y:S06]  /*4070*/  @!P0 BRA `(.L_x_98) ;  /* 0x00000000005c8947 */ /* 0x000fec0003800000 */
[----:B------:R-:W-:Y:S02]  /*4080*/  FSETP.GTU.FTZ.AND P0, PT, |R0|, +INF , PT ;  /* 0x7f8000000000780b */ /* 0x000fe40003f1c200 */
[----:B------:R-:W-:-:S04]  /*4090*/  FSETP.GTU.FTZ.AND P1, PT, |R7|, +INF , PT ;  /* 0x7f8000000700780b */ /* 0x000fc80003f3c200 */
[----:B------:R-:W-:-:S13]  /*40a0*/  PLOP3.LUT P0, PT, P0, P1, PT, 0xf8, 0x8f ;  /* 0x00000000008f781c */ /* 0x000fda0000703f70 */
[----:B------:R-:W-:Y:S05]  /*40b0*/  @P0 BRA `(.L_x_99) ;  /* 0x00000004004c0947 */ /* 0x000fea0003800000 */
[----:B------:R-:W-:-:S13]  /*40c0*/  LOP3.LUT P0, RZ, R17, 0x7fffffff, R0, 0xc8, !PT ;  /* 0x7fffffff11ff7812 */ /* 0x000fda000780c800 */
[----:B------:R-:W-:Y:S05]  /*40d0*/  @!P0 BRA `(.L_x_100) ;  /* 0x00000004003c8947 */ /* 0x000fea0003800000 */
[C---:B------:R-:W-:Y:S02]  /*40e0*/  FSETP.NEU.FTZ.AND P2, PT, |R0|.reuse, +INF , PT ;  /* 0x7f8000000000780b */ /* 0x040fe40003f5d200 */
[----:B------:R-:W-:Y:S02]  /*40f0*/  FSETP.NEU.FTZ.AND P1, PT, |R7|, +INF , PT ;  /* 0x7f8000000700780b */ /* 0x000fe40003f3d200 */
[----:B------:R-:W-:-:S11]  /*4100*/  FSETP.NEU.FTZ.AND P0, PT, |R0|, +INF , PT ;  /* 0x7f8000000000780b */ /* 0x000fd60003f1d200 */
[----:B------:R-:W-:Y:S05]  /*4110*/  @!P1 BRA !P2, `(.L_x_100) ;  /* 0x00000004002c9947 */ /* 0x000fea0005000000 */
[----:B------:R-:W-:-:S04]  /*4120*/  LOP3.LUT P2, RZ, R0, 0x7fffffff, RZ, 0xc0, !PT ;  /* 0x7fffffff00ff7812 */ /* 0x000fc8000784c0ff */
[----:B------:R-:W-:-:S13]  /*4130*/  PLOP3.LUT P1, PT, P1, P2, PT, 0x2f, 0xf2 ;  /* 0x0000000000f2781c */ /* 0x000fda0000f24577 */
[----:B------:R-:W-:Y:S05]  /*4140*/  @P1 BRA `(.L_x_101) ;  /* 0x0000000400181947 */ /* 0x000fea0003800000 */
[----:B------:R-:W-:-:S04]  /*4150*/  LOP3.LUT P1, RZ, R17, 0x7fffffff, RZ, 0xc0, !PT ;  /* 0x7fffffff11ff7812 */ /* 0x000fc8000782c0ff */
[----:B------:R-:W-:-:S13]  /*4160*/  PLOP3.LUT P0, PT, P0, P1, PT, 0x2f, 0xf2 ;  /* 0x0000000000f2781c */ /* 0x000fda0000702577 */
[----:B------:R-:W-:Y:S05]  /*4170*/  @P0 BRA `(.L_x_102) ;  /* 0x0000000400000947 */ /* 0x000fea0003800000 */
[----:B------:R-:W-:Y:S02]  /*4180*/  ISETP.GE.AND P0, PT, R16, RZ, PT ;  /* 0x000000ff1000720c */ /* 0x000fe40003f06270 */
[----:B------:R-:W-:-:S11]  /*4190*/  ISETP.GE.AND P1, PT, R5, RZ, PT ;  /* 0x000000ff0500720c */ /* 0x000fd60003f26270 */
[----:B------:R-:W-:Y:S01]  /*41a0*/  @P0 MOV R20, RZ ;  /* 0x000000ff00140202 */ /* 0x000fe20000000f00 */
[----:B------:R-:W-:Y:S01]  /*41b0*/  @!P0 FFMA R0, R0, 1.84467440737095516160e+19, RZ ;  /* 0x5f80000000008823 */ /* 0x000fe200000000ff */
[----:B------:R-:W-:Y:S01]  /*41c0*/  @!P0 MOV R20, 0xffffffc0 ;  /* 0xffffffc000148802 */ /* 0x000fe20000000f00 */
[----:B------:R-:W-:-:S03]  /*41d0*/  @!P1 FFMA R17, R7, 1.84467440737095516160e+19, RZ ;  /* 0x5f80000007119823 */ /* 0x000fc600000000ff */
[----:B------:R-:W-:-:S07]  /*41e0*/  @!P1 IADD3 R20, PT, PT, R20, 0x40, RZ ;  /* 0x0000004014149810 */ /* 0x000fce0007ffe0ff */
.L_x_98:
[----:B------:R-:W-:Y:S01]  /*41f0*/  LEA R24, R12, 0xc0800000, 0x17 ;  /* 0xc08000000c187811 */ /* 0x000fe200078eb8ff */
[----:B------:R-:W-:Y:S01]  /*4200*/  BSSY.RECONVERGENT B1, `(.L_x_103) ;  /* 0x0000036000017945 */ /* 0x000fe20003800200 */
[----:B------:R-:W-:Y:S02]  /*4210*/  IADD3 R19, PT, PT, R19, -0x7f, RZ ;  /* 0xffffff8113137810 */ /* 0x000fe40007ffe0ff */
[----:B------:R-:W-:-:S03]  /*4220*/  IADD3 R24, PT, PT, -R24, R17, RZ ;  /* 0x0000001118187210 */ /* 0x000fc60007ffe1ff */
[C---:B------:R-:W-:Y:S01]  /*4230*/  IMAD R0, R19.reuse, -0x800000, R0 ;  /* 0xff80000013007824 */ /* 0x040fe200078e0200 */
[----:B------:R-:W0:Y:S01]  /*4240*/  MUFU.RCP R16, R24 ;  /* 0x0000001800107308 */ /* 0x000e220000001000 */
[----:B------:R-:W-:Y:S01]  /*4250*/  FADD.FTZ R17, -R24, -RZ ;  /* 0x800000ff18117221 */ /* 0x000fe20000010100 */
[----:B------:R-:W-:-:S04]  /*4260*/  IADD3 R19, PT, PT, R19, 0x7f, -R12 ;  /* 0x0000007f13137810 */ /* 0x000fc80007ffe80c */
[----:B------:R-:W-:Y:S01]  /*4270*/  IADD3 R19, PT, PT, R19, R20, RZ ;  /* 0x0000001413137210 */ /* 0x000fe20007ffe0ff */
[----:B0-----:R-:W-:-:S04]  /*4280*/  FFMA R5, R16, R17, 1 ;  /* 0x3f80000010057423 */ /* 0x001fc80000000011 */
[----:B------:R-:W-:-:S04]  /*4290*/  FFMA R5, R16, R5, R16 ;  /* 0x0000000510057223 */ /* 0x000fc80000000010 */
[----:B------:R-:W-:-:S04]  /*42a0*/  FFMA R16, R0, R5, RZ ;  /* 0x0000000500107223 */ /* 0x000fc800000000ff */
[----:B------:R-:W-:-:S04]  /*42b0*/  FFMA R18, R17, R16, R0 ;  /* 0x0000001011127223 */ /* 0x000fc80000000000 */
[----:B------:R-:W-:-:S04]  /*42c0*/  FFMA R18, R5, R18, R16 ;  /* 0x0000001205127223 */ /* 0x000fc80000000010 */
[----:B------:R-:W-:-:S04]  /*42d0*/  FFMA R17, R17, R18, R0 ;  /* 0x0000001211117223 */ /* 0x000fc80000000000 */
[----:B------:R-:W-:-:S05]  /*42e0*/  FFMA R0, R5, R17, R18 ;  /* 0x0000001105007223 */ /* 0x000fca0000000012 */
[----:B------:R-:W-:-:S04]  /*42f0*/  SHF.R.U32.HI R12, RZ, 0x17, R0 ;  /* 0x00000017ff0c7819 */ /* 0x000fc80000011600 */
[----:B------:R-:W-:-:S04]  /*4300*/  LOP3.LUT R12, R12, 0xff, RZ, 0xc0, !PT ;  /* 0x000000ff0c0c7812 */ /* 0x000fc800078ec0ff */
[----:B------:R-:W-:-:S04]  /*4310*/  IADD3 R12, PT, PT, R12, R19, RZ ;  /* 0x000000130c0c7210 */ /* 0x000fc80007ffe0ff */
[----:B------:R-:W-:-:S04]  /*4320*/  IADD3 R16, PT, PT, R12, -0x1, RZ ;  /* 0xffffffff0c107810 */ /* 0x000fc80007ffe0ff */
[----:B------:R-:W-:-:S13]  /*4330*/  ISETP.GE.U32.AND P0, PT, R16, 0xfe, PT ;  /* 0x000000fe1000780c */ /* 0x000fda0003f06070 */
[----:B------:R-:W-:Y:S05]  /*4340*/  @!P0 BRA `(.L_x_104) ;  /* 0x0000000000808947 */ /* 0x000fea0003800000 */
[----:B------:R-:W-:-:S13]  /*4350*/  ISETP.GT.AND P0, PT, R12, 0xfe, PT ;  /* 0x000000fe0c00780c */ /* 0x000fda0003f04270 */
[----:B------:R-:W-:Y:S05]  /*4360*/  @P0 BRA `(.L_x_105) ;  /* 0x00000000006c0947 */ /* 0x000fea0003800000 */
[----:B------:R-:W-:-:S13]  /*4370*/  ISETP.GE.AND P0, PT, R12, 0x1, PT ;  /* 0x000000010c00780c */ /* 0x000fda0003f06270 */
[----:B------:R-:W-:Y:S05]  /*4380*/  @P0 BRA `(.L_x_106) ;  /* 0x0000000000740947 */ /* 0x000fea0003800000 */
[----:B------:R-:W-:Y:S02]  /*4390*/  ISETP.GE.AND P0, PT, R12, -0x18, PT ;  /* 0xffffffe80c00780c */ /* 0x000fe40003f06270 */
[----:B------:R-:W-:-:S11]  /*43a0*/  LOP3.LUT R0, R0, 0x80000000, RZ, 0xc0, !PT ;  /* 0x8000000000007812 */ /* 0x000fd600078ec0ff */
[----:B------:R-:W-:Y:S05]  /*43b0*/  @!P0 BRA `(.L_x_106) ;  /* 0x0000000000688947 */ /* 0x000fea0003800000 */
[CCC-:B------:R-:W-:Y:S01]  /*43c0*/  FFMA.RZ R16, R5.reuse, R17.reuse, R18.reuse ;  /* 0x0000001105107223 */ /* 0x1c0fe2000000c012 */
[CCC-:B------:R-:W-:Y:S01]  /*43d0*/  FFMA.RP R19, R5.reuse, R17.reuse, R18.reuse ;  /* 0x0000001105137223 */ /* 0x1c0fe20000008012 */
[----:B------:R-:W-:Y:S01]  /*43e0*/  FFMA.RM R18, R5, R17, R18 ;  /* 0x0000001105127223 */ /* 0x000fe20000004012 */
[----:B------:R-:W-:Y:S02]  /*43f0*/  IADD3 R5, PT, PT, R12, 0x20, RZ ;  /* 0x000000200c057810 */ /* 0x000fe40007ffe0ff */
[----:B------:R-:W-:Y:S02]  /*4400*/  LOP3.LUT R16, R16, 0x7fffff, RZ, 0xc0, !PT ;  /* 0x007fffff10107812 */ /* 0x000fe400078ec0ff */
[----:B------:R-:W-:Y:S02]  /*4410*/  ISETP.NE.AND P2, PT, R12, RZ, PT ;  /* 0x000000ff0c00720c */ /* 0x000fe40003f45270 */
[----:B------:R-:W-:Y:S02]  /*4420*/  LOP3.LUT R16, R16, 0x800000, RZ, 0xfc, !PT ;  /* 0x0080000010107812 */ /* 0x000fe400078efcff */
[----:B------:R-:W-:-:S02]  /*4430*/  ISETP.NE.AND P1, PT, R12, RZ, PT ;  /* 0x000000ff0c00720c */ /* 0x000fc40003f25270 */
[----:B------:R-:W-:Y:S02]  /*4440*/  IADD3 R12, PT, PT, -R12, RZ, RZ ;  /* 0x000000ff0c0c7210 */ /* 0x000fe40007ffe1ff */
[----:B------:R-:W-:Y:S02]  /*4450*/  SHF.L.U32 R5, R16, R5, RZ ;  /* 0x0000000510057219 */ /* 0x000fe400000006ff */
[----:B------:R-:W-:Y:S02]  /*4460*/  FSETP.NEU.FTZ.AND P0, PT, R19, R18, PT ;  /* 0x000000121300720b */ /* 0x000fe40003f1d000 */
[----:B------:R-:W-:Y:S02]  /*4470*/  SEL R17, R12, RZ, P2 ;  /* 0x000000ff0c117207 */ /* 0x000fe40001000000 */
[----:B------:R-:W-:Y:S02]  /*4480*/  ISETP.NE.AND P1, PT, R5, RZ, P1 ;  /* 0x000000ff0500720c */ /* 0x000fe40000f25270 */
[----:B------:R-:W-:-:S02]  /*4490*/  SHF.R.U32.HI R16, RZ, R17, R16 ;  /* 0x00000011ff107219 */ /* 0x000fc40000011610 */
[----:B------:R-:W-:Y:S02]  /*44a0*/  PLOP3.LUT P0, PT, P0, P1, PT, 0xf8, 0x8f ;  /* 0x00000000008f781c */ /* 0x000fe40000703f70 */
[----:B------:R-:W-:Y:S02]  /*44b0*/  SHF.R.U32.HI R12, RZ, 0x1, R16 ;  /* 0x00000001ff0c7819 */ /* 0x000fe40000011610 */
[----:B------:R-:W-:-:S04]  /*44c0*/  SEL R5, RZ, 0x1, !P0 ;  /* 0x00000001ff057807 */ /* 0x000fc80004000000 */
[----:B------:R-:W-:-:S04]  /*44d0*/  LOP3.LUT R5, R5, 0x1, R12, 0xf8, !PT ;  /* 0x0000000105057812 */ /* 0x000fc800078ef80c */
[----:B------:R-:W-:-:S04]  /*44e0*/  LOP3.LUT R5, R5, R16, RZ, 0xc0, !PT ;  /* 0x0000001005057212 */ /* 0x000fc800078ec0ff */
[----:B------:R-:W-:-:S04]  /*44f0*/  IADD3 R5, PT, PT, R12, R5, RZ ;  /* 0x000000050c057210 */ /* 0x000fc80007ffe0ff */
[----:B------:R-:W-:Y:S01]  /*4500*/  LOP3.LUT R0, R5, R0, RZ, 0xfc, !PT ;  /* 0x0000000005007212 */ /* 0x000fe200078efcff */
[----:B------:R-:W-:Y:S06]  /*4510*/  BRA `(.L_x_106) ;  /* 0x0000000000107947 */ /* 0x000fec0003800000 */
.L_x_105:
[----:B------:R-:W-:-:S04]  /*4520*/  LOP3.LUT R0, R0, 0x80000000, RZ, 0xc0, !PT ;  /* 0x8000000000007812 */ /* 0x000fc800078ec0ff */
[----:B------:R-:W-:Y:S01]  /*4530*/  LOP3.LUT R0, R0, 0x7f800000, RZ, 0xfc, !PT ;  /* 0x7f80000000007812 */ /* 0x000fe200078efcff */
[----:B------:R-:W-:Y:S06]  /*4540*/  BRA `(.L_x_106) ;  /* 0x0000000000047947 */ /* 0x000fec0003800000 */
.L_x_104:
[----:B------:R-:W-:-:S07]  /*4550*/  LEA R0, R19, R0, 0x17 ;  /* 0x0000000013007211 */ /* 0x000fce00078eb8ff */
.L_x_106:
[----:B------:R-:W-:Y:S05]  /*4560*/  BSYNC.RECONVERGENT B1 ;  /* 0x0000000000017941 */ /* 0x000fea0003800200 */
.L_x_103:
[----:B------:R-:W-:Y:S05]  /*4570*/  BRA `(.L_x_107) ;  /* 0x0000000000207947 */ /* 0x000fea0003800000 */
.L_x_102:
[----:B------:R-:W-:-:S04]  /*4580*/  LOP3.LUT R0, R17, 0x80000000, R0, 0x48, !PT ;  /* 0x8000000011007812 */ /* 0x000fc800078e4800 */
[----:B------:R-:W-:Y:S01]  /*4590*/  LOP3.LUT R0, R0, 0x7f800000, RZ, 0xfc, !PT ;  /* 0x7f80000000007812 */ /* 0x000fe200078efcff */
[----:B------:R-:W-:Y:S06]  /*45a0*/  BRA `(.L_x_107) ;  /* 0x0000000000147947 */ /* 0x000fec0003800000 */
.L_x_101:
[----:B------:R-:W-:Y:S01]  /*45b0*/  LOP3.LUT R0, R17, 0x80000000, R0, 0x48, !PT ;  /* 0x8000000011007812 */ /* 0x000fe200078e4800 */
[----:B------:R-:W-:Y:S06]  /*45c0*/  BRA `(.L_x_107) ;  /* 0x00000000000c7947 */ /* 0x000fec0003800000 */
.L_x_100:
[----:B------:R-:W0:Y:S01]  /*45d0*/  MUFU.RSQ R0, -QNAN ;  /* 0xffc0000000007908 */ /* 0x000e220000001400 */
[----:B------:R-:W-:Y:S05]  /*45e0*/  BRA `(.L_x_107) ;  /* 0x0000000000047947 */ /* 0x000fea0003800000 */
.L_x_99:
[----:B------:R-:W-:-:S07]  /*45f0*/  FADD.FTZ R0, R0, R7 ;  /* 0x0000000700007221 */ /* 0x000fce0000010000 */
.L_x_107:
[----:B------:R-:W-:Y:S05]  /*4600*/  BSYNC.RECONVERGENT B0 ;  /* 0x0000000000007941 */ /* 0x000fea0003800200 */
.L_x_97:
[----:B------:R-:W-:-:S04]  /*4610*/  HFMA2 R5, -RZ, RZ, 0, 0 ;  /* 0x00000000ff057431 */ /* 0x000fc800000001ff */
[----:B0-----:R-:W-:Y:S05]  /*4620*/  RET.REL.NODEC R4 `(_Z14softmax_onlinePfS_ii) ;  /* 0xffffffb804747950 */ /* 0x001fea0003c3ffff */
.L_x_108:
[----:B------:R-:W-:-:S00]  /*4630*/  BRA `(.L_x_108) ;  /* 0xfffffffc00fc7947 */ /* 0x000fc0000383ffff */
[----:B------:R-:W-:-:S00]  /*4640*/  NOP ;  /* 0x0000000000007918 */ /* 0x000fc00000000000 */
        /* <DEDUP_REMOVED lines=11> */
.L_x_109:


//--------------------- .nv.shared._Z14softmax_onlinePfS_ii --------------------------
	.section	.nv.shared._Z14softmax_onlinePfS_ii,"aw",@nobits
	.sectionflags	@""
	.align	4
.nv.shared._Z14softmax_onlinePfS_ii:
	.zero		1096


//--------------------- .nv.shared.reserved.0     --------------------------
	.section	.nv.shared.reserved.0,"aw",@nobits
	.weak		__nv_reservedSMEM_offset_0_alias
	.size		__nv_reservedSMEM_offset_0_alias, 0, 64
	.other		__nv_reservedSMEM_offset_0_alias,@"STO_CUDA_RESERVED_SHARED STV_DEFAULT"
__nv_reservedSMEM_offset_0_alias:
	.zero		0
	.zero		64


//--------------------- .nv.constant0._Z14softmax_onlinePfS_ii --------------------------
	.section	.nv.constant0._Z14softmax_onlinePfS_ii,"a",@progbits
	.sectionflags	@""
	.align	4
.nv.constant0._Z14softmax_onlinePfS_ii:
	.zero		920


//--------------------- SYMBOLS --------------------------

	.type		.nv.reservedSmem.offset0,@object
	.size		.nv.reservedSmem.offset0,0x4
	.type		.nv.reservedSmem.cap,@object
	.size		.nv.reservedSmem.cap,0x4
